//
// Generated by NVIDIA NVVM Compiler
//
// Compiler Build ID: CL-36424714
// Cuda compilation tools, release 13.0, V13.0.88
// Based on NVVM 20.0.0
//

.version 9.0
.target sm_100
.address_size 64

	// .globl	_Z25ie_attn_causal_f32_kernelPKfS0_S0_mmmfPf
// _ZZN34_INTERNAL_535b29ea_4_k_cu_d451917616block_reduce_maxEfE4smem has been demoted
// _ZZN34_INTERNAL_535b29ea_4_k_cu_d451917616block_reduce_sumEfE4smem has been demoted

.visible .entry _Z25ie_attn_causal_f32_kernelPKfS0_S0_mmmfPf(
	.param .u64 .ptr .align 1 _Z25ie_attn_causal_f32_kernelPKfS0_S0_mmmfPf_param_0,
	.param .u64 .ptr .align 1 _Z25ie_attn_causal_f32_kernelPKfS0_S0_mmmfPf_param_1,
	.param .u64 .ptr .align 1 _Z25ie_attn_causal_f32_kernelPKfS0_S0_mmmfPf_param_2,
	.param .u64 _Z25ie_attn_causal_f32_kernelPKfS0_S0_mmmfPf_param_3,
	.param .u64 _Z25ie_attn_causal_f32_kernelPKfS0_S0_mmmfPf_param_4,
	.param .u64 _Z25ie_attn_causal_f32_kernelPKfS0_S0_mmmfPf_param_5,
	.param .f32 _Z25ie_attn_causal_f32_kernelPKfS0_S0_mmmfPf_param_6,
	.param .u64 .ptr .align 1 _Z25ie_attn_causal_f32_kernelPKfS0_S0_mmmfPf_param_7
)
{
	.reg .pred 	%p<71>;
	.reg .b32 	%r<89>;
	.reg .b32 	%f<469>;
	.reg .b64 	%rd<185>;
	// demoted variable
	.shared .align 4 .b8 _ZZN34_INTERNAL_535b29ea_4_k_cu_d451917616block_reduce_maxEfE4smem[128];
	// demoted variable
	.shared .align 4 .b8 _ZZN34_INTERNAL_535b29ea_4_k_cu_d451917616block_reduce_sumEfE4smem[128];
	ld.param.u64 	%rd78, [_Z25ie_attn_causal_f32_kernelPKfS0_S0_mmmfPf_param_1];
	ld.param.u64 	%rd75, [_Z25ie_attn_causal_f32_kernelPKfS0_S0_mmmfPf_param_3];
	ld.param.u64 	%rd76, [_Z25ie_attn_causal_f32_kernelPKfS0_S0_mmmfPf_param_4];
	ld.param.u64 	%rd77, [_Z25ie_attn_causal_f32_kernelPKfS0_S0_mmmfPf_param_5];
	ld.param.f32 	%f68, [_Z25ie_attn_causal_f32_kernelPKfS0_S0_mmmfPf_param_6];
	ld.param.u64 	%rd79, [_Z25ie_attn_causal_f32_kernelPKfS0_S0_mmmfPf_param_7];
	cvta.to.global.u64 	%rd1, %rd78;
	cvta.to.global.u64 	%rd2, %rd79;
	mov.u32 	%r6, %ctaid.x;
	cvt.u64.u32 	%rd3, %r6;
	setp.le.u64 	%p1, %rd76, %rd3;
	@%p1 bra 	$L__BB0_73;
	ld.param.u64 	%rd161, [_Z25ie_attn_causal_f32_kernelPKfS0_S0_mmmfPf_param_0];
	cvta.to.global.u64 	%rd80, %rd161;
	mul.lo.s64 	%rd4, %rd77, %rd3;
	shl.b64 	%rd81, %rd4, 2;
	add.s64 	%rd5, %rd80, %rd81;
	mov.u32 	%r7, %tid.x;
	cvt.u64.u32 	%rd176, %r7;
	setp.le.u64 	%p2, %rd75, %rd176;
	mov.f32 	%f445, 0fFF800000;
	@%p2 bra 	$L__BB0_20;
	setp.ne.s64 	%p3, %rd77, 0;
	mov.u32 	%r8, %ntid.x;
	cvt.u64.u32 	%rd7, %r8;
	@%p3 bra 	$L__BB0_5;
	mul.f32 	%f1, %f68, 0f00000000;
	mov.f32 	%f445, 0fFF800000;
	mov.u64 	%rd164, %rd176;
$L__BB0_4:
	max.f32 	%f445, %f445, %f1;
	add.s64 	%rd164, %rd164, %rd7;
	setp.lt.u64 	%p14, %rd164, %rd75;
	@%p14 bra 	$L__BB0_4;
	bra.uni 	$L__BB0_20;
$L__BB0_5:
	and.b64  	%rd10, %rd77, 15;
	and.b64  	%rd11, %rd77, 7;
	and.b64  	%rd12, %rd77, 3;
	mov.f32 	%f445, 0fFF800000;
	mov.u64 	%rd165, %rd176;
$L__BB0_6:
	setp.lt.u64 	%p4, %rd77, 16;
	mad.lo.s64 	%rd83, %rd165, %rd76, %rd3;
	mul.lo.s64 	%rd14, %rd83, %rd77;
	mov.f32 	%f444, 0f00000000;
	mov.b64 	%rd168, 0;
	@%p4 bra 	$L__BB0_9;
	mov.f32 	%f444, 0f00000000;
	mov.b64 	%rd166, 0;
$L__BB0_8:
	.pragma "nounroll";
	shl.b64 	%rd85, %rd166, 2;
	add.s64 	%rd86, %rd5, %rd85;
	ld.global.f32 	%f74, [%rd86];
	add.s64 	%rd87, %rd166, %rd14;
	shl.b64 	%rd88, %rd87, 2;
	add.s64 	%rd89, %rd1, %rd88;
	ld.global.f32 	%f75, [%rd89];
	fma.rn.f32 	%f76, %f74, %f75, %f444;
	ld.global.f32 	%f77, [%rd86+4];
	ld.global.f32 	%f78, [%rd89+4];
	fma.rn.f32 	%f79, %f77, %f78, %f76;
	ld.global.f32 	%f80, [%rd86+8];
	ld.global.f32 	%f81, [%rd89+8];
	fma.rn.f32 	%f82, %f80, %f81, %f79;
	ld.global.f32 	%f83, [%rd86+12];
	ld.global.f32 	%f84, [%rd89+12];
	fma.rn.f32 	%f85, %f83, %f84, %f82;
	ld.global.f32 	%f86, [%rd86+16];
	ld.global.f32 	%f87, [%rd89+16];
	fma.rn.f32 	%f88, %f86, %f87, %f85;
	ld.global.f32 	%f89, [%rd86+20];
	ld.global.f32 	%f90, [%rd89+20];
	fma.rn.f32 	%f91, %f89, %f90, %f88;
	ld.global.f32 	%f92, [%rd86+24];
	ld.global.f32 	%f93, [%rd89+24];
	fma.rn.f32 	%f94, %f92, %f93, %f91;
	ld.global.f32 	%f95, [%rd86+28];
	ld.global.f32 	%f96, [%rd89+28];
	fma.rn.f32 	%f97, %f95, %f96, %f94;
	ld.global.f32 	%f98, [%rd86+32];
	ld.global.f32 	%f99, [%rd89+32];
	fma.rn.f32 	%f100, %f98, %f99, %f97;
	ld.global.f32 	%f101, [%rd86+36];
	ld.global.f32 	%f102, [%rd89+36];
	fma.rn.f32 	%f103, %f101, %f102, %f100;
	ld.global.f32 	%f104, [%rd86+40];
	ld.global.f32 	%f105, [%rd89+40];
	fma.rn.f32 	%f106, %f104, %f105, %f103;
	ld.global.f32 	%f107, [%rd86+44];
	ld.global.f32 	%f108, [%rd89+44];
	fma.rn.f32 	%f109, %f107, %f108, %f106;
	ld.global.f32 	%f110, [%rd86+48];
	ld.global.f32 	%f111, [%rd89+48];
	fma.rn.f32 	%f112, %f110, %f111, %f109;
	ld.global.f32 	%f113, [%rd86+52];
	ld.global.f32 	%f114, [%rd89+52];
	fma.rn.f32 	%f115, %f113, %f114, %f112;
	ld.global.f32 	%f116, [%rd86+56];
	ld.global.f32 	%f117, [%rd89+56];
	fma.rn.f32 	%f118, %f116, %f117, %f115;
	ld.global.f32 	%f119, [%rd86+60];
	ld.global.f32 	%f120, [%rd89+60];
	fma.rn.f32 	%f444, %f119, %f120, %f118;
	add.s64 	%rd166, %rd166, 16;
	and.b64  	%rd168, %rd77, -16;
	setp.ne.s64 	%p5, %rd166, %rd168;
	@%p5 bra 	$L__BB0_8;
$L__BB0_9:
	setp.eq.s64 	%p6, %rd10, 0;
	@%p6 bra 	$L__BB0_19;
	add.s64 	%rd90, %rd10, -1;
	setp.lt.u64 	%p7, %rd90, 7;
	@%p7 bra 	$L__BB0_12;
	shl.b64 	%rd91, %rd168, 2;
	add.s64 	%rd92, %rd5, %rd91;
	ld.global.f32 	%f122, [%rd92];
	add.s64 	%rd93, %rd168, %rd14;
	shl.b64 	%rd94, %rd93, 2;
	add.s64 	%rd95, %rd1, %rd94;
	ld.global.f32 	%f123, [%rd95];
	fma.rn.f32 	%f124, %f122, %f123, %f444;
	ld.global.f32 	%f125, [%rd92+4];
	ld.global.f32 	%f126, [%rd95+4];
	fma.rn.f32 	%f127, %f125, %f126, %f124;
	ld.global.f32 	%f128, [%rd92+8];
	ld.global.f32 	%f129, [%rd95+8];
	fma.rn.f32 	%f130, %f128, %f129, %f127;
	ld.global.f32 	%f131, [%rd92+12];
	ld.global.f32 	%f132, [%rd95+12];
	fma.rn.f32 	%f133, %f131, %f132, %f130;
	ld.global.f32 	%f134, [%rd92+16];
	ld.global.f32 	%f135, [%rd95+16];
	fma.rn.f32 	%f136, %f134, %f135, %f133;
	ld.global.f32 	%f137, [%rd92+20];
	ld.global.f32 	%f138, [%rd95+20];
	fma.rn.f32 	%f139, %f137, %f138, %f136;
	ld.global.f32 	%f140, [%rd92+24];
	ld.global.f32 	%f141, [%rd95+24];
	fma.rn.f32 	%f142, %f140, %f141, %f139;
	ld.global.f32 	%f143, [%rd92+28];
	ld.global.f32 	%f144, [%rd95+28];
	fma.rn.f32 	%f444, %f143, %f144, %f142;
	add.s64 	%rd168, %rd168, 8;
$L__BB0_12:
	setp.eq.s64 	%p8, %rd11, 0;
	@%p8 bra 	$L__BB0_19;
	add.s64 	%rd96, %rd11, -1;
	setp.lt.u64 	%p9, %rd96, 3;
	@%p9 bra 	$L__BB0_15;
	shl.b64 	%rd97, %rd168, 2;
	add.s64 	%rd98, %rd5, %rd97;
	ld.global.f32 	%f146, [%rd98];
	add.s64 	%rd99, %rd168, %rd14;
	shl.b64 	%rd100, %rd99, 2;
	add.s64 	%rd101, %rd1, %rd100;
	ld.global.f32 	%f147, [%rd101];
	fma.rn.f32 	%f148, %f146, %f147, %f444;
	ld.global.f32 	%f149, [%rd98+4];
	ld.global.f32 	%f150, [%rd101+4];
	fma.rn.f32 	%f151, %f149, %f150, %f148;
	ld.global.f32 	%f152, [%rd98+8];
	ld.global.f32 	%f153, [%rd101+8];
	fma.rn.f32 	%f154, %f152, %f153, %f151;
	ld.global.f32 	%f155, [%rd98+12];
	ld.global.f32 	%f156, [%rd101+12];
	fma.rn.f32 	%f444, %f155, %f156, %f154;
	add.s64 	%rd168, %rd168, 4;
$L__BB0_15:
	setp.eq.s64 	%p10, %rd12, 0;
	@%p10 bra 	$L__BB0_19;
	setp.eq.s64 	%p11, %rd12, 1;
	shl.b64 	%rd102, %rd168, 2;
	add.s64 	%rd23, %rd5, %rd102;
	ld.global.f32 	%f157, [%rd23];
	add.s64 	%rd103, %rd168, %rd14;
	shl.b64 	%rd104, %rd103, 2;
	add.s64 	%rd24, %rd1, %rd104;
	ld.global.f32 	%f158, [%rd24];
	fma.rn.f32 	%f444, %f157, %f158, %f444;
	@%p11 bra 	$L__BB0_19;
	setp.eq.s64 	%p12, %rd12, 2;
	ld.global.f32 	%f159, [%rd23+4];
	ld.global.f32 	%f160, [%rd24+4];
	fma.rn.f32 	%f444, %f159, %f160, %f444;
	@%p12 bra 	$L__BB0_19;
	ld.global.f32 	%f161, [%rd23+8];
	ld.global.f32 	%f162, [%rd24+8];
	fma.rn.f32 	%f444, %f161, %f162, %f444;
$L__BB0_19:
	mul.f32 	%f163, %f68, %f444;
	max.f32 	%f445, %f445, %f163;
	add.s64 	%rd165, %rd165, %rd7;
	setp.lt.u64 	%p13, %rd165, %rd75;
	@%p13 bra 	$L__BB0_6;
$L__BB0_20:
	cvt.u32.u64 	%r9, %rd176;
	and.b32  	%r1, %r9, 31;
	mov.b32 	%r10, %f445;
	shfl.sync.down.b32	%r11|%p15, %r10, 16, 31, -1;
	mov.b32 	%f165, %r11;
	max.f32 	%f166, %f445, %f165;
	mov.b32 	%r12, %f166;
	shfl.sync.down.b32	%r13|%p16, %r12, 8, 31, -1;
	mov.b32 	%f167, %r13;
	max.f32 	%f168, %f166, %f167;
	mov.b32 	%r14, %f168;
	shfl.sync.down.b32	%r15|%p17, %r14, 4, 31, -1;
	mov.b32 	%f169, %r15;
	max.f32 	%f170, %f168, %f169;
	mov.b32 	%r16, %f170;
	shfl.sync.down.b32	%r17|%p18, %r16, 2, 31, -1;
	mov.b32 	%f171, %r17;
	max.f32 	%f172, %f170, %f171;
	mov.b32 	%r18, %f172;
	shfl.sync.down.b32	%r19|%p19, %r18, 1, 31, -1;
	mov.b32 	%f173, %r19;
	max.f32 	%f21, %f172, %f173;
	setp.ne.s32 	%p20, %r1, 0;
	@%p20 bra 	$L__BB0_22;
	shr.u32 	%r21, %r9, 3;
	mov.u32 	%r22, _ZZN34_INTERNAL_535b29ea_4_k_cu_d451917616block_reduce_maxEfE4smem;
	add.s32 	%r23, %r22, %r21;
	st.shared.f32 	[%r23], %f21;
$L__BB0_22:
	bar.sync 	0;
	setp.gt.u32 	%p21, %r9, 31;
	mov.b32 	%r87, -8388608;
	@%p21 bra 	$L__BB0_26;
	mov.u32 	%r27, %ntid.x;
	add.s32 	%r28, %r27, 31;
	shr.u32 	%r29, %r28, 5;
	setp.ge.u32 	%p22, %r9, %r29;
	mov.f32 	%f446, 0fFF800000;
	@%p22 bra 	$L__BB0_25;
	shl.b32 	%r30, %r1, 2;
	mov.u32 	%r31, _ZZN34_INTERNAL_535b29ea_4_k_cu_d451917616block_reduce_maxEfE4smem;
	add.s32 	%r32, %r31, %r30;
	ld.shared.f32 	%f446, [%r32];
$L__BB0_25:
	mov.b32 	%r33, %f446;
	shfl.sync.down.b32	%r34|%p23, %r33, 16, 31, -1;
	mov.b32 	%f175, %r34;
	max.f32 	%f176, %f446, %f175;
	mov.b32 	%r35, %f176;
	shfl.sync.down.b32	%r36|%p24, %r35, 8, 31, -1;
	mov.b32 	%f177, %r36;
	max.f32 	%f178, %f176, %f177;
	mov.b32 	%r37, %f178;
	shfl.sync.down.b32	%r38|%p25, %r37, 4, 31, -1;
	mov.b32 	%f179, %r38;
	max.f32 	%f180, %f178, %f179;
	mov.b32 	%r39, %f180;
	shfl.sync.down.b32	%r40|%p26, %r39, 2, 31, -1;
	mov.b32 	%f181, %r40;
	max.f32 	%f182, %f180, %f181;
	mov.b32 	%r41, %f182;
	shfl.sync.down.b32	%r42|%p27, %r41, 1, 31, -1;
	mov.b32 	%f183, %r42;
	max.f32 	%f184, %f182, %f183;
	mov.b32 	%r87, %f184;
$L__BB0_26:
	setp.le.u64 	%p28, %rd75, %rd176;
	shfl.sync.idx.b32	%r43|%p29, %r87, 0, 31, -1;
	mov.b32 	%f24, %r43;
	mov.f32 	%f457, 0f00000000;
	@%p28 bra 	$L__BB0_45;
	setp.ne.s64 	%p30, %rd77, 0;
	mov.u32 	%r44, %ntid.x;
	cvt.u64.u32 	%rd26, %r44;
	@%p30 bra 	$L__BB0_30;
	mul.f32 	%f293, %f68, 0f00000000;
	sub.f32 	%f294, %f293, %f24;
	fma.rn.f32 	%f295, %f294, 0f3BBB989D, 0f3F000000;
	cvt.sat.f32.f32 	%f296, %f295;
	mov.f32 	%f297, 0f4B400001;
	mov.f32 	%f298, 0f437C0000;
	fma.rm.f32 	%f299, %f296, %f298, %f297;
	add.f32 	%f300, %f299, 0fCB40007F;
	neg.f32 	%f301, %f300;
	fma.rn.f32 	%f302, %f294, 0f3FB8AA3B, %f301;
	fma.rn.f32 	%f303, %f294, 0f32A57060, %f302;
	mov.b32 	%r47, %f299;
	shl.b32 	%r48, %r47, 23;
	mov.b32 	%f304, %r48;
	ex2.approx.ftz.f32 	%f305, %f303;
	mul.f32 	%f25, %f305, %f304;
	mov.f32 	%f457, 0f00000000;
	mov.u64 	%rd170, %rd176;
$L__BB0_29:
	add.f32 	%f457, %f457, %f25;
	add.s64 	%rd170, %rd170, %rd26;
	setp.lt.u64 	%p41, %rd170, %rd75;
	@%p41 bra 	$L__BB0_29;
	bra.uni 	$L__BB0_45;
$L__BB0_30:
	and.b64  	%rd29, %rd77, 15;
	and.b64  	%rd30, %rd77, 7;
	and.b64  	%rd31, %rd77, 3;
	mov.f32 	%f457, 0f00000000;
	mov.u64 	%rd171, %rd176;
$L__BB0_31:
	setp.lt.u64 	%p31, %rd77, 16;
	mad.lo.s64 	%rd106, %rd171, %rd76, %rd3;
	mul.lo.s64 	%rd33, %rd106, %rd77;
	mov.f32 	%f456, 0f00000000;
	mov.b64 	%rd174, 0;
	@%p31 bra 	$L__BB0_34;
	mov.f32 	%f456, 0f00000000;
	mov.b64 	%rd172, 0;
$L__BB0_33:
	.pragma "nounroll";
	shl.b64 	%rd108, %rd172, 2;
	add.s64 	%rd109, %rd5, %rd108;
	ld.global.f32 	%f190, [%rd109];
	add.s64 	%rd110, %rd172, %rd33;
	shl.b64 	%rd111, %rd110, 2;
	add.s64 	%rd112, %rd1, %rd111;
	ld.global.f32 	%f191, [%rd112];
	fma.rn.f32 	%f192, %f190, %f191, %f456;
	ld.global.f32 	%f193, [%rd109+4];
	ld.global.f32 	%f194, [%rd112+4];
	fma.rn.f32 	%f195, %f193, %f194, %f192;
	ld.global.f32 	%f196, [%rd109+8];
	ld.global.f32 	%f197, [%rd112+8];
	fma.rn.f32 	%f198, %f196, %f197, %f195;
	ld.global.f32 	%f199, [%rd109+12];
	ld.global.f32 	%f200, [%rd112+12];
	fma.rn.f32 	%f201, %f199, %f200, %f198;
	ld.global.f32 	%f202, [%rd109+16];
	ld.global.f32 	%f203, [%rd112+16];
	fma.rn.f32 	%f204, %f202, %f203, %f201;
	ld.global.f32 	%f205, [%rd109+20];
	ld.global.f32 	%f206, [%rd112+20];
	fma.rn.f32 	%f207, %f205, %f206, %f204;
	ld.global.f32 	%f208, [%rd109+24];
	ld.global.f32 	%f209, [%rd112+24];
	fma.rn.f32 	%f210, %f208, %f209, %f207;
	ld.global.f32 	%f211, [%rd109+28];
	ld.global.f32 	%f212, [%rd112+28];
	fma.rn.f32 	%f213, %f211, %f212, %f210;
	ld.global.f32 	%f214, [%rd109+32];
	ld.global.f32 	%f215, [%rd112+32];
	fma.rn.f32 	%f216, %f214, %f215, %f213;
	ld.global.f32 	%f217, [%rd109+36];
	ld.global.f32 	%f218, [%rd112+36];
	fma.rn.f32 	%f219, %f217, %f218, %f216;
	ld.global.f32 	%f220, [%rd109+40];
	ld.global.f32 	%f221, [%rd112+40];
	fma.rn.f32 	%f222, %f220, %f221, %f219;
	ld.global.f32 	%f223, [%rd109+44];
	ld.global.f32 	%f224, [%rd112+44];
	fma.rn.f32 	%f225, %f223, %f224, %f222;
	ld.global.f32 	%f226, [%rd109+48];
	ld.global.f32 	%f227, [%rd112+48];
	fma.rn.f32 	%f228, %f226, %f227, %f225;
	ld.global.f32 	%f229, [%rd109+52];
	ld.global.f32 	%f230, [%rd112+52];
	fma.rn.f32 	%f231, %f229, %f230, %f228;
	ld.global.f32 	%f232, [%rd109+56];
	ld.global.f32 	%f233, [%rd112+56];
	fma.rn.f32 	%f234, %f232, %f233, %f231;
	ld.global.f32 	%f235, [%rd109+60];
	ld.global.f32 	%f236, [%rd112+60];
	fma.rn.f32 	%f456, %f235, %f236, %f234;
	add.s64 	%rd172, %rd172, 16;
	and.b64  	%rd174, %rd77, -16;
	setp.ne.s64 	%p32, %rd172, %rd174;
	@%p32 bra 	$L__BB0_33;
$L__BB0_34:
	setp.eq.s64 	%p33, %rd29, 0;
	@%p33 bra 	$L__BB0_44;
	add.s64 	%rd113, %rd29, -1;
	setp.lt.u64 	%p34, %rd113, 7;
	@%p34 bra 	$L__BB0_37;
	shl.b64 	%rd114, %rd174, 2;
	add.s64 	%rd115, %rd5, %rd114;
	ld.global.f32 	%f238, [%rd115];
	add.s64 	%rd116, %rd174, %rd33;
	shl.b64 	%rd117, %rd116, 2;
	add.s64 	%rd118, %rd1, %rd117;
	ld.global.f32 	%f239, [%rd118];
	fma.rn.f32 	%f240, %f238, %f239, %f456;
	ld.global.f32 	%f241, [%rd115+4];
	ld.global.f32 	%f242, [%rd118+4];
	fma.rn.f32 	%f243, %f241, %f242, %f240;
	ld.global.f32 	%f244, [%rd115+8];
	ld.global.f32 	%f245, [%rd118+8];
	fma.rn.f32 	%f246, %f244, %f245, %f243;
	ld.global.f32 	%f247, [%rd115+12];
	ld.global.f32 	%f248, [%rd118+12];
	fma.rn.f32 	%f249, %f247, %f248, %f246;
	ld.global.f32 	%f250, [%rd115+16];
	ld.global.f32 	%f251, [%rd118+16];
	fma.rn.f32 	%f252, %f250, %f251, %f249;
	ld.global.f32 	%f253, [%rd115+20];
	ld.global.f32 	%f254, [%rd118+20];
	fma.rn.f32 	%f255, %f253, %f254, %f252;
	ld.global.f32 	%f256, [%rd115+24];
	ld.global.f32 	%f257, [%rd118+24];
	fma.rn.f32 	%f258, %f256, %f257, %f255;
	ld.global.f32 	%f259, [%rd115+28];
	ld.global.f32 	%f260, [%rd118+28];
	fma.rn.f32 	%f456, %f259, %f260, %f258;
	add.s64 	%rd174, %rd174, 8;
$L__BB0_37:
	setp.eq.s64 	%p35, %rd30, 0;
	@%p35 bra 	$L__BB0_44;
	add.s64 	%rd119, %rd30, -1;
	setp.lt.u64 	%p36, %rd119, 3;
	@%p36 bra 	$L__BB0_40;
	shl.b64 	%rd120, %rd174, 2;
	add.s64 	%rd121, %rd5, %rd120;
	ld.global.f32 	%f262, [%rd121];
	add.s64 	%rd122, %rd174, %rd33;
	shl.b64 	%rd123, %rd122, 2;
	add.s64 	%rd124, %rd1, %rd123;
	ld.global.f32 	%f263, [%rd124];
	fma.rn.f32 	%f264, %f262, %f263, %f456;
	ld.global.f32 	%f265, [%rd121+4];
	ld.global.f32 	%f266, [%rd124+4];
	fma.rn.f32 	%f267, %f265, %f266, %f264;
	ld.global.f32 	%f268, [%rd121+8];
	ld.global.f32 	%f269, [%rd124+8];
	fma.rn.f32 	%f270, %f268, %f269, %f267;
	ld.global.f32 	%f271, [%rd121+12];
	ld.global.f32 	%f272, [%rd124+12];
	fma.rn.f32 	%f456, %f271, %f272, %f270;
	add.s64 	%rd174, %rd174, 4;
$L__BB0_40:
	setp.eq.s64 	%p37, %rd31, 0;
	@%p37 bra 	$L__BB0_44;
	setp.eq.s64 	%p38, %rd31, 1;
	shl.b64 	%rd125, %rd174, 2;
	add.s64 	%rd42, %rd5, %rd125;
	ld.global.f32 	%f273, [%rd42];
	add.s64 	%rd126, %rd174, %rd33;
	shl.b64 	%rd127, %rd126, 2;
	add.s64 	%rd43, %rd1, %rd127;
	ld.global.f32 	%f274, [%rd43];
	fma.rn.f32 	%f456, %f273, %f274, %f456;
	@%p38 bra 	$L__BB0_44;
	setp.eq.s64 	%p39, %rd31, 2;
	ld.global.f32 	%f275, [%rd42+4];
	ld.global.f32 	%f276, [%rd43+4];
	fma.rn.f32 	%f456, %f275, %f276, %f456;
	@%p39 bra 	$L__BB0_44;
	ld.global.f32 	%f277, [%rd42+8];
	ld.global.f32 	%f278, [%rd43+8];
	fma.rn.f32 	%f456, %f277, %f278, %f456;
$L__BB0_44:
	mul.f32 	%f279, %f68, %f456;
	sub.f32 	%f280, %f279, %f24;
	fma.rn.f32 	%f281, %f280, 0f3BBB989D, 0f3F000000;
	cvt.sat.f32.f32 	%f282, %f281;
	mov.f32 	%f283, 0f4B400001;
	mov.f32 	%f284, 0f437C0000;
	fma.rm.f32 	%f285, %f282, %f284, %f283;
	add.f32 	%f286, %f285, 0fCB40007F;
	neg.f32 	%f287, %f286;
	fma.rn.f32 	%f288, %f280, 0f3FB8AA3B, %f287;
	fma.rn.f32 	%f289, %f280, 0f32A57060, %f288;
	mov.b32 	%r45, %f285;
	shl.b32 	%r46, %r45, 23;
	mov.b32 	%f290, %r46;
	ex2.approx.ftz.f32 	%f291, %f289;
	fma.rn.f32 	%f457, %f291, %f290, %f457;
	add.s64 	%rd171, %rd171, %rd26;
	setp.lt.u64 	%p40, %rd171, %rd75;
	@%p40 bra 	$L__BB0_31;
$L__BB0_45:
	setp.ne.s32 	%p42, %r1, 0;
	mov.b32 	%r49, %f457;
	shfl.sync.down.b32	%r50|%p43, %r49, 16, 31, -1;
	mov.b32 	%f306, %r50;
	add.f32 	%f307, %f457, %f306;
	mov.b32 	%r51, %f307;
	shfl.sync.down.b32	%r52|%p44, %r51, 8, 31, -1;
	mov.b32 	%f308, %r52;
	add.f32 	%f309, %f307, %f308;
	mov.b32 	%r53, %f309;
	shfl.sync.down.b32	%r54|%p45, %r53, 4, 31, -1;
	mov.b32 	%f310, %r54;
	add.f32 	%f311, %f309, %f310;
	mov.b32 	%r55, %f311;
	shfl.sync.down.b32	%r56|%p46, %r55, 2, 31, -1;
	mov.b32 	%f312, %r56;
	add.f32 	%f313, %f311, %f312;
	mov.b32 	%r57, %f313;
	shfl.sync.down.b32	%r58|%p47, %r57, 1, 31, -1;
	mov.b32 	%f314, %r58;
	add.f32 	%f45, %f313, %f314;
	@%p42 bra 	$L__BB0_47;
	cvt.u32.u64 	%r59, %rd176;
	shr.u32 	%r60, %r59, 3;
	mov.u32 	%r61, _ZZN34_INTERNAL_535b29ea_4_k_cu_d451917616block_reduce_sumEfE4smem;
	add.s32 	%r62, %r61, %r60;
	st.shared.f32 	[%r62], %f45;
$L__BB0_47:
	cvt.u32.u64 	%r64, %rd176;
	setp.gt.u32 	%p48, %r64, 31;
	bar.sync 	0;
	mov.b32 	%r88, 0;
	@%p48 bra 	$L__BB0_51;
	mov.u32 	%r66, %ntid.x;
	add.s32 	%r67, %r66, 31;
	shr.u32 	%r68, %r67, 5;
	setp.ge.u32 	%p49, %r64, %r68;
	mov.f32 	%f458, 0f00000000;
	@%p49 bra 	$L__BB0_50;
	shl.b32 	%r69, %r1, 2;
	mov.u32 	%r70, _ZZN34_INTERNAL_535b29ea_4_k_cu_d451917616block_reduce_sumEfE4smem;
	add.s32 	%r71, %r70, %r69;
	ld.shared.f32 	%f458, [%r71];
$L__BB0_50:
	mov.b32 	%r72, %f458;
	shfl.sync.down.b32	%r73|%p50, %r72, 16, 31, -1;
	mov.b32 	%f316, %r73;
	add.f32 	%f317, %f458, %f316;
	mov.b32 	%r74, %f317;
	shfl.sync.down.b32	%r75|%p51, %r74, 8, 31, -1;
	mov.b32 	%f318, %r75;
	add.f32 	%f319, %f317, %f318;
	mov.b32 	%r76, %f319;
	shfl.sync.down.b32	%r77|%p52, %r76, 4, 31, -1;
	mov.b32 	%f320, %r77;
	add.f32 	%f321, %f319, %f320;
	mov.b32 	%r78, %f321;
	shfl.sync.down.b32	%r79|%p53, %r78, 2, 31, -1;
	mov.b32 	%f322, %r79;
	add.f32 	%f323, %f321, %f322;
	mov.b32 	%r80, %f323;
	shfl.sync.down.b32	%r81|%p54, %r80, 1, 31, -1;
	mov.b32 	%f324, %r81;
	add.f32 	%f325, %f323, %f324;
	mov.b32 	%r88, %f325;
$L__BB0_51:
	shfl.sync.idx.b32	%r82|%p55, %r88, 0, 31, -1;
	mov.b32 	%f48, %r82;
	setp.le.u64 	%p56, %rd77, %rd176;
	@%p56 bra 	$L__BB0_73;
	setp.ne.s64 	%p57, %rd75, 0;
	mov.u32 	%r83, %ntid.x;
	cvt.u64.u32 	%rd45, %r83;
	@%p57 bra 	$L__BB0_54;
$L__BB0_53:
	add.s64 	%rd158, %rd176, %rd4;
	shl.b64 	%rd159, %rd158, 2;
	add.s64 	%rd160, %rd2, %rd159;
	mov.b32 	%r86, 0;
	st.global.u32 	[%rd160], %r86;
	add.s64 	%rd176, %rd176, %rd45;
	setp.lt.u64 	%p70, %rd176, %rd77;
	@%p70 bra 	$L__BB0_53;
	bra.uni 	$L__BB0_73;
$L__BB0_54:
	and.b64  	%rd48, %rd77, 15;
	and.b64  	%rd49, %rd77, 7;
	and.b64  	%rd50, %rd77, -16;
	and.b64  	%rd51, %rd77, 3;
	cvt.rn.f32.u64 	%f326, %rd75;
	rcp.rn.f32 	%f49, %f326;
$L__BB0_55:
	mov.f32 	%f459, 0f00000000;
	mov.b64 	%rd178, 0;
$L__BB0_56:
	setp.lt.u64 	%p58, %rd77, 16;
	mad.lo.s64 	%rd54, %rd178, %rd76, %rd3;
	mul.lo.s64 	%rd55, %rd54, %rd77;
	mov.f32 	%f467, 0f00000000;
	mov.b64 	%rd183, 0;
	@%p58 bra 	$L__BB0_59;
	ld.param.u64 	%rd162, [_Z25ie_attn_causal_f32_kernelPKfS0_S0_mmmfPf_param_0];
	cvta.to.global.u64 	%rd130, %rd162;
	shl.b64 	%rd131, %rd4, 2;
	add.s64 	%rd132, %rd131, %rd130;
	add.s64 	%rd180, %rd132, 32;
	mul.lo.s64 	%rd133, %rd77, %rd54;
	shl.b64 	%rd134, %rd133, 2;
	add.s64 	%rd135, %rd1, %rd134;
	add.s64 	%rd179, %rd135, 32;
	mov.f32 	%f467, 0f00000000;
	mov.u64 	%rd181, %rd50;
$L__BB0_58:
	.pragma "nounroll";
	ld.global.f32 	%f331, [%rd180+-32];
	ld.global.f32 	%f332, [%rd179+-32];
	fma.rn.f32 	%f333, %f331, %f332, %f467;
	ld.global.f32 	%f334, [%rd180+-28];
	ld.global.f32 	%f335, [%rd179+-28];
	fma.rn.f32 	%f336, %f334, %f335, %f333;
	ld.global.f32 	%f337, [%rd180+-24];
	ld.global.f32 	%f338, [%rd179+-24];
	fma.rn.f32 	%f339, %f337, %f338, %f336;
	ld.global.f32 	%f340, [%rd180+-20];
	ld.global.f32 	%f341, [%rd179+-20];
	fma.rn.f32 	%f342, %f340, %f341, %f339;
	ld.global.f32 	%f343, [%rd180+-16];
	ld.global.f32 	%f344, [%rd179+-16];
	fma.rn.f32 	%f345, %f343, %f344, %f342;
	ld.global.f32 	%f346, [%rd180+-12];
	ld.global.f32 	%f347, [%rd179+-12];
	fma.rn.f32 	%f348, %f346, %f347, %f345;
	ld.global.f32 	%f349, [%rd180+-8];
	ld.global.f32 	%f350, [%rd179+-8];
	fma.rn.f32 	%f351, %f349, %f350, %f348;
	ld.global.f32 	%f352, [%rd180+-4];
	ld.global.f32 	%f353, [%rd179+-4];
	fma.rn.f32 	%f354, %f352, %f353, %f351;
	ld.global.f32 	%f355, [%rd180];
	ld.global.f32 	%f356, [%rd179];
	fma.rn.f32 	%f357, %f355, %f356, %f354;
	ld.global.f32 	%f358, [%rd180+4];
	ld.global.f32 	%f359, [%rd179+4];
	fma.rn.f32 	%f360, %f358, %f359, %f357;
	ld.global.f32 	%f361, [%rd180+8];
	ld.global.f32 	%f362, [%rd179+8];
	fma.rn.f32 	%f363, %f361, %f362, %f360;
	ld.global.f32 	%f364, [%rd180+12];
	ld.global.f32 	%f365, [%rd179+12];
	fma.rn.f32 	%f366, %f364, %f365, %f363;
	ld.global.f32 	%f367, [%rd180+16];
	ld.global.f32 	%f368, [%rd179+16];
	fma.rn.f32 	%f369, %f367, %f368, %f366;
	ld.global.f32 	%f370, [%rd180+20];
	ld.global.f32 	%f371, [%rd179+20];
	fma.rn.f32 	%f372, %f370, %f371, %f369;
	ld.global.f32 	%f373, [%rd180+24];
	ld.global.f32 	%f374, [%rd179+24];
	fma.rn.f32 	%f375, %f373, %f374, %f372;
	ld.global.f32 	%f376, [%rd180+28];
	ld.global.f32 	%f377, [%rd179+28];
	fma.rn.f32 	%f467, %f376, %f377, %f375;
	add.s64 	%rd181, %rd181, -16;
	add.s64 	%rd180, %rd180, 64;
	add.s64 	%rd179, %rd179, 64;
	setp.ne.s64 	%p59, %rd181, 0;
	mov.u64 	%rd183, %rd50;
	@%p59 bra 	$L__BB0_58;
$L__BB0_59:
	setp.eq.s64 	%p60, %rd48, 0;
	@%p60 bra 	$L__BB0_69;
	add.s64 	%rd136, %rd48, -1;
	setp.lt.u64 	%p61, %rd136, 7;
	@%p61 bra 	$L__BB0_62;
	shl.b64 	%rd137, %rd183, 2;
	add.s64 	%rd138, %rd5, %rd137;
	ld.global.f32 	%f379, [%rd138];
	add.s64 	%rd139, %rd183, %rd55;
	shl.b64 	%rd140, %rd139, 2;
	add.s64 	%rd141, %rd1, %rd140;
	ld.global.f32 	%f380, [%rd141];
	fma.rn.f32 	%f381, %f379, %f380, %f467;
	ld.global.f32 	%f382, [%rd138+4];
	ld.global.f32 	%f383, [%rd141+4];
	fma.rn.f32 	%f384, %f382, %f383, %f381;
	ld.global.f32 	%f385, [%rd138+8];
	ld.global.f32 	%f386, [%rd141+8];
	fma.rn.f32 	%f387, %f385, %f386, %f384;
	ld.global.f32 	%f388, [%rd138+12];
	ld.global.f32 	%f389, [%rd141+12];
	fma.rn.f32 	%f390, %f388, %f389, %f387;
	ld.global.f32 	%f391, [%rd138+16];
	ld.global.f32 	%f392, [%rd141+16];
	fma.rn.f32 	%f393, %f391, %f392, %f390;
	ld.global.f32 	%f394, [%rd138+20];
	ld.global.f32 	%f395, [%rd141+20];
	fma.rn.f32 	%f396, %f394, %f395, %f393;
	ld.global.f32 	%f397, [%rd138+24];
	ld.global.f32 	%f398, [%rd141+24];
	fma.rn.f32 	%f399, %f397, %f398, %f396;
	ld.global.f32 	%f400, [%rd138+28];
	ld.global.f32 	%f401, [%rd141+28];
	fma.rn.f32 	%f467, %f400, %f401, %f399;
	add.s64 	%rd183, %rd183, 8;
$L__BB0_62:
	setp.eq.s64 	%p62, %rd49, 0;
	@%p62 bra 	$L__BB0_69;
	add.s64 	%rd142, %rd49, -1;
	setp.lt.u64 	%p63, %rd142, 3;
	@%p63 bra 	$L__BB0_65;
	shl.b64 	%rd143, %rd183, 2;
	add.s64 	%rd144, %rd5, %rd143;
	ld.global.f32 	%f403, [%rd144];
	add.s64 	%rd145, %rd183, %rd55;
	shl.b64 	%rd146, %rd145, 2;
	add.s64 	%rd147, %rd1, %rd146;
	ld.global.f32 	%f404, [%rd147];
	fma.rn.f32 	%f405, %f403, %f404, %f467;
	ld.global.f32 	%f406, [%rd144+4];
	ld.global.f32 	%f407, [%rd147+4];
	fma.rn.f32 	%f408, %f406, %f407, %f405;
	ld.global.f32 	%f409, [%rd144+8];
	ld.global.f32 	%f410, [%rd147+8];
	fma.rn.f32 	%f411, %f409, %f410, %f408;
	ld.global.f32 	%f412, [%rd144+12];
	ld.global.f32 	%f413, [%rd147+12];
	fma.rn.f32 	%f467, %f412, %f413, %f411;
	add.s64 	%rd183, %rd183, 4;
$L__BB0_65:
	setp.eq.s64 	%p64, %rd51, 0;
	@%p64 bra 	$L__BB0_69;
	setp.eq.s64 	%p65, %rd51, 1;
	shl.b64 	%rd148, %rd183, 2;
	add.s64 	%rd69, %rd5, %rd148;
	ld.global.f32 	%f414, [%rd69];
	add.s64 	%rd149, %rd183, %rd55;
	shl.b64 	%rd150, %rd149, 2;
	add.s64 	%rd70, %rd1, %rd150;
	ld.global.f32 	%f415, [%rd70];
	fma.rn.f32 	%f467, %f414, %f415, %f467;
	@%p65 bra 	$L__BB0_69;
	setp.eq.s64 	%p66, %rd51, 2;
	ld.global.f32 	%f416, [%rd69+4];
	ld.global.f32 	%f417, [%rd70+4];
	fma.rn.f32 	%f467, %f416, %f417, %f467;
	@%p66 bra 	$L__BB0_69;
	ld.global.f32 	%f418, [%rd69+8];
	ld.global.f32 	%f419, [%rd70+8];
	fma.rn.f32 	%f467, %f418, %f419, %f467;
$L__BB0_69:
	setp.leu.f32 	%p67, %f48, 0f00000000;
	mov.f32 	%f468, %f49;
	@%p67 bra 	$L__BB0_71;
	mul.f32 	%f420, %f68, %f467;
	sub.f32 	%f421, %f420, %f24;
	fma.rn.f32 	%f422, %f421, 0f3BBB989D, 0f3F000000;
	cvt.sat.f32.f32 	%f423, %f422;
	mov.f32 	%f424, 0f4B400001;
	mov.f32 	%f425, 0f437C0000;
	fma.rm.f32 	%f426, %f423, %f425, %f424;
	add.f32 	%f427, %f426, 0fCB40007F;
	neg.f32 	%f428, %f427;
	fma.rn.f32 	%f429, %f421, 0f3FB8AA3B, %f428;
	fma.rn.f32 	%f430, %f421, 0f32A57060, %f429;
	mov.b32 	%r84, %f426;
	shl.b32 	%r85, %r84, 23;
	mov.b32 	%f431, %r85;
	ex2.approx.ftz.f32 	%f432, %f430;
	mul.f32 	%f433, %f432, %f431;
	div.rn.f32 	%f468, %f433, %f48;
$L__BB0_71:
	ld.param.u64 	%rd163, [_Z25ie_attn_causal_f32_kernelPKfS0_S0_mmmfPf_param_2];
	add.s64 	%rd151, %rd55, %rd176;
	cvta.to.global.u64 	%rd152, %rd163;
	shl.b64 	%rd153, %rd151, 2;
	add.s64 	%rd154, %rd152, %rd153;
	ld.global.f32 	%f434, [%rd154];
	fma.rn.f32 	%f459, %f468, %f434, %f459;
	add.s64 	%rd178, %rd178, 1;
	setp.ne.s64 	%p68, %rd178, %rd75;
	@%p68 bra 	$L__BB0_56;
	add.s64 	%rd155, %rd176, %rd4;
	shl.b64 	%rd156, %rd155, 2;
	add.s64 	%rd157, %rd2, %rd156;
	st.global.f32 	[%rd157], %f459;
	add.s64 	%rd176, %rd176, %rd45;
	setp.lt.u64 	%p69, %rd176, %rd77;
	@%p69 bra 	$L__BB0_55;
$L__BB0_73:
	ret;

}


// ===== COMPILED SASS (sm_100) =====

	.target	sm_100

	.elftype	@"ET_EXEC"


//--------------------- .note.nv.tkinfo           --------------------------
	.section	.note.nv.tkinfo,"",@"SHT_NOTE"
	.sectionflags	@"SHF_NOTE_NV_TKINFO"
	.tkinfo
        /*0018*/ 	.word	0x00000002
        /*0030*/ 	.string	""
        /*0030*/ 	.string	"ptxas"
        /*0030*/ 	.string	"Cuda compilation tools, release 13.0, V13.0.88"
        /*0030*/ 	.string	"Build cuda_13.0.r13.0/compiler.36424714_0"
        /*0030*/ 	.string	"-arch sm_100 -m 64 "



//--------------------- .note.nv.cuinfo           --------------------------
	.section	.note.nv.cuinfo,"",@"SHT_NOTE"
	.sectionflags	@"SHF_NOTE_NV_CUINFO"
        /*0018*/ 	.short	0x0002
        /*001a*/ 	.short	0x0064
        /*001c*/ 	.short	0x0082
	.zero		2


//--------------------- .nv.info                  --------------------------
	.section	.nv.info,"",@"SHT_CUDA_INFO"
	.align	4


	//----- nvinfo : EIATTR_REGCOUNT
	.align		4
        /*0000*/ 	.byte	0x04, 0x2f
        /*0002*/ 	.short	(.L_1 - .L_0)
	.align		4
.L_0:
        /*0004*/ 	.word	index@(_Z25ie_attn_causal_f32_kernelPKfS0_S0_mmmfPf)
        /*0008*/ 	.word	0x00000028


	//----- nvinfo : EIATTR_FRAME_SIZE
	.align		4
.L_1:
        /*000c*/ 	.byte	0x04, 0x11
        /*000e*/ 	.short	(.L_3 - .L_2)
	.align		4
.L_2:
        /*0010*/ 	.word	index@($__internal_1_$__cuda_sm3x_div_rn_noftz_f32_slowpath)
        /*0014*/ 	.word	0x00000000


	//----- nvinfo : EIATTR_FRAME_SIZE
	.align		4
.L_3:
        /*0018*/ 	.byte	0x04, 0x11
        /*001a*/ 	.short	(.L_5 - .L_4)
	.align		4
.L_4:
        /*001c*/ 	.word	index@($__internal_0_$__cuda_sm20_rcp_rn_f32_slowpath)
        /*0020*/ 	.word	0x00000000


	//----- nvinfo : EIATTR_FRAME_SIZE
	.align		4
.L_5:
        /*0024*/ 	.byte	0x04, 0x11
        /*0026*/ 	.short	(.L_7 - .L_6)
	.align		4
.L_6:
        /*0028*/ 	.word	index@(_Z25ie_attn_causal_f32_kernelPKfS0_S0_mmmfPf)
        /*002c*/ 	.word	0x00000000


	//----- nvinfo : EIATTR_MIN_STACK_SIZE
	.align		4
.L_7:
        /*0030*/ 	.byte	0x04, 0x12
        /*0032*/ 	.short	(.L_9 - .L_8)
	.align		4
.L_8:
        /*0034*/ 	.word	index@(_Z25ie_attn_causal_f32_kernelPKfS0_S0_mmmfPf)
        /*0038*/ 	.word	0x00000000
.L_9:


//--------------------- .nv.compat                --------------------------
	.section	.nv.compat,"",@"SHT_CUDA_COMPAT_INFO"
	.align	4
        /*0000*/ 	.byte	0x02, 0x09, 0x00, 0x00, 0x02, 0x02, 0x01, 0x00, 0x02, 0x05, 0x05, 0x00, 0x03, 0x07, 0x01, 0x01
        /*0010*/ 	.byte	0x02, 0x03, 0x00, 0x00, 0x02, 0x06, 0x01, 0x00, 0x04, 0x0b, 0x08, 0x00, 0x01, 0x00, 0x00, 0x00
        /*0020*/ 	.byte	0x00, 0x00, 0x00, 0x00


//--------------------- .nv.info._Z25ie_attn_causal_f32_kernelPKfS0_S0_mmmfPf --------------------------
	.section	.nv.info._Z25ie_attn_causal_f32_kernelPKfS0_S0_mmmfPf,"",@"SHT_CUDA_INFO"
	.sectionflags	@""
	.align	4


	//----- nvinfo : EIATTR_CUDA_API_VERSION
	.align		4
        /*0000*/ 	.byte	0x04, 0x37
        /*0002*/ 	.short	(.L_11 - .L_10)
.L_10:
        /*0004*/ 	.word	0x00000082


	//----- nvinfo : EIATTR_KPARAM_INFO
	.align		4
.L_11:
        /*0008*/ 	.byte	0x04, 0x17
        /*000a*/ 	.short	(.L_13 - .L_12)
.L_12:
        /*000c*/ 	.word	0x00000000
        /*0010*/ 	.short	0x0007
        /*0012*/ 	.short	0x0038
        /*0014*/ 	.byte	0x00, 0xf5, 0x21, 0x00


	//----- nvinfo : EIATTR_KPARAM_INFO
	.align		4
.L_13:
        /*0018*/ 	.byte	0x04, 0x17
        /*001a*/ 	.short	(.L_15 - .L_14)
.L_14:
        /*001c*/ 	.word	0x00000000
        /*0020*/ 	.short	0x0006
        /*0022*/ 	.short	0x0030
        /*0024*/ 	.byte	0x00, 0xf0, 0x11, 0x00


	//----- nvinfo : EIATTR_KPARAM_INFO
	.align		4
.L_15:
        /*0028*/ 	.byte	0x04, 0x17
        /*002a*/ 	.short	(.L_17 - .L_16)
.L_16:
        /*002c*/ 	.word	0x00000000
        /*0030*/ 	.short	0x0005
        /*0032*/ 	.short	0x0028
        /*0034*/ 	.byte	0x00, 0xf0, 0x21, 0x00


	//----- nvinfo : EIATTR_KPARAM_INFO
	.align		4
.L_17:
        /*0038*/ 	.byte	0x04, 0x17
        /*003a*/ 	.short	(.L_19 - .L_18)
.L_18:
        /*003c*/ 	.word	0x00000000
        /*0040*/ 	.short	0x0004
        /*0042*/ 	.short	0x0020
        /*0044*/ 	.byte	0x00, 0xf0, 0x21, 0x00


	//----- nvinfo : EIATTR_KPARAM_INFO
	.align		4
.L_19:
        /*0048*/ 	.byte	0x04, 0x17
        /*004a*/ 	.short	(.L_21 - .L_20)
.L_20:
        /*004c*/ 	.word	0x00000000
        /*0050*/ 	.short	0x0003
        /*0052*/ 	.short	0x0018
        /*0054*/ 	.byte	0x00, 0xf0, 0x21, 0x00


	//----- nvinfo : EIATTR_KPARAM_INFO
	.align		4
.L_21:
        /*0058*/ 	.byte	0x04, 0x17
        /*005a*/ 	.short	(.L_23 - .L_22)
.L_22:
        /*005c*/ 	.word	0x00000000
        /*0060*/ 	.short	0x0002
        /*0062*/ 	.short	0x0010
        /*0064*/ 	.byte	0x00, 0xf5, 0x21, 0x00


	//----- nvinfo : EIATTR_KPARAM_INFO
	.align		4
.L_23:
        /*0068*/ 	.byte	0x04, 0x17
        /*006a*/ 	.short	(.L_25 - .L_24)
.L_24:
        /*006c*/ 	.word	0x00000000
        /*0070*/ 	.short	0x0001
        /*0072*/ 	.short	0x0008
        /*0074*/ 	.byte	0x00, 0xf5, 0x21, 0x00


	//----- nvinfo : EIATTR_KPARAM_INFO
	.align		4
.L_25:
        /*0078*/ 	.byte	0x04, 0x17
        /*007a*/ 	.short	(.L_27 - .L_26)
.L_26:
        /*007c*/ 	.word	0x00000000
        /*0080*/ 	.short	0x0000
        /*0082*/ 	.short	0x0000
        /*0084*/ 	.byte	0x00, 0xf5, 0x21, 0x00


	//----- nvinfo : EIATTR_SPARSE_MMA_MASK
	.align		4
.L_27:
        /*0088*/ 	.byte	0x03, 0x50
        /*008a*/ 	.short	0x0000


	//----- nvinfo : EIATTR_MAXREG_COUNT
	.align		4
        /*008c*/ 	.byte	0x03, 0x1b
        /*008e*/ 	.short	0x00ff


	//----- nvinfo : EIATTR_NUM_BARRIERS
	.align		4
        /*0090*/ 	.byte	0x02, 0x4c
        /*0092*/ 	.byte	0x01
	.zero		1


	//----- nvinfo : EIATTR_MERCURY_ISA_VERSION
	.align		4
        /*0094*/ 	.byte	0x03, 0x5f
        /*0096*/ 	.short	0x0101


	//----- nvinfo : EIATTR_COOP_GROUP_MASK_REGIDS
	.align		4
        /*0098*/ 	.byte	0x04, 0x29
        /*009a*/ 	.short	(.L_29 - .L_28)


	//   ....[0]....
.L_28:
        /*009c*/ 	.word	0xffffffff


	//   ....[1]....
        /*00a0*/ 	.word	0xffffffff


	//   ....[2]....
        /*00a4*/ 	.word	0xffffffff


	//   ....[3]....
        /*00a8*/ 	.word	0xffffffff


	//   ....[4]....
        /*00ac*/ 	.word	0xffffffff


	//   ....[5]....
        /*00b0*/ 	.word	0xffffffff


	//   ....[6]....
        /*00b4*/ 	.word	0xffffffff


	//   ....[7]....
        /*00b8*/ 	.word	0xffffffff


	//   ....[8]....
        /*00bc*/ 	.word	0xffffffff


	//   ....[9]....
        /*00c0*/ 	.word	0xffffffff


	//   ....[10]....
        /*00c4*/ 	.word	0xffffffff


	//   ....[11]....
        /*00c8*/ 	.word	0xffffffff


	//   ....[12]....
        /*00cc*/ 	.word	0xffffffff


	//   ....[13]....
        /*00d0*/ 	.word	0xffffffff


	//   ....[14]....
        /*00d4*/ 	.word	0xffffffff


	//   ....[15]....
        /*00d8*/ 	.word	0xffffffff


	//   ....[16]....
        /*00dc*/ 	.word	0xffffffff


	//   ....[17]....
        /*00e0*/ 	.word	0xffffffff


	//   ....[18]....
        /*00e4*/ 	.word	0xffffffff


	//   ....[19]....
        /*00e8*/ 	.word	0xffffffff


	//   ....[20]....
        /*00ec*/ 	.word	0xffffffff


	//   ....[21]....
        /*00f0*/ 	.word	0xffffffff


	//   ....[22]....
        /*00f4*/ 	.word	0x0500000c


	//   ....[23]....
        /*00f8*/ 	.word	0x0500000c


	//   ....[24]....
        /*00fc*/ 	.word	0x0500000c


	//   ....[25]....
        /*0100*/ 	.word	0x0500000c


	//   ....[26]....
        /*0104*/ 	.word	0x0500000c


	//   ....[27]....
        /*0108*/ 	.word	0x0500000c


	//   ....[28]....
        /*010c*/ 	.word	0x0500000c


	//   ....[29]....
        /*0110*/ 	.word	0x0500000c


	//   ....[30]....
        /*0114*/ 	.word	0x0500000c


	//   ....[31]....
        /*0118*/ 	.word	0x0500000c


	//   ....[32]....
        /*011c*/ 	.word	0x0500000c


	//   ....[33]....
        /*0120*/ 	.word	0x0500000c


	//   ....[34]....
        /*0124*/ 	.word	0x0500000c


	//   ....[35]....
        /*0128*/ 	.word	0x0500000c


	//   ....[36]....
        /*012c*/ 	.word	0x0500000c


	//   ....[37]....
        /*0130*/ 	.word	0x0500000c


	//   ....[38]....
        /*0134*/ 	.word	0x0500000c


	//----- nvinfo : EIATTR_COOP_GROUP_INSTR_OFFSETS
	.align		4
.L_29:
        /*0138*/ 	.byte	0x04, 0x28
        /*013a*/ 	.short	(.L_31 - .L_30)


	//   ....[0]....
.L_30:
        /*013c*/ 	.word	0x00000fa0


	//   ....[1]....
        /*0140*/ 	.word	0x00001000


	//   ....[2]....
        /*0144*/ 	.word	0x00001050


	//   ....[3]....
        /*0148*/ 	.word	0x00001070


	//   ....[4]....
        /*014c*/ 	.word	0x00001090


	//   ....[5]....
        /*0150*/ 	.word	0x000011b0


	//   ....[6]....
        /*0154*/ 	.word	0x000011d0


	//   ....[7]....
        /*0158*/ 	.word	0x000011f0


	//   ....[8]....
        /*015c*/ 	.word	0x00001210


	//   ....[9]....
        /*0160*/ 	.word	0x00001230


	//   ....[10]....
        /*0164*/ 	.word	0x000012a0


	//   ....[11]....
        /*0168*/ 	.word	0x00002250


	//   ....[12]....
        /*016c*/ 	.word	0x00002270


	//   ....[13]....
        /*0170*/ 	.word	0x00002290


	//   ....[14]....
        /*0174*/ 	.word	0x000022b0


	//   ....[15]....
        /*0178*/ 	.word	0x000022d0


	//   ....[16]....
        /*017c*/ 	.word	0x00002480


	//   ....[17]....
        /*0180*/ 	.word	0x000024a0


	//   ....[18]....
        /*0184*/ 	.word	0x000024c0


	//   ....[19]....
        /*0188*/ 	.word	0x000024e0


	//   ....[20]....
        /*018c*/ 	.word	0x00002500


	//   ....[21]....
        /*0190*/ 	.word	0x00002550


	//   ....[22]....
        /*0194*/ 	.word	0x00003860


	//   ....[23]....
        /*0198*/ 	.word	0x000038d0


	//   ....[24]....
        /*019c*/ 	.word	0x00003940


	//   ....[25]....
        /*01a0*/ 	.word	0x000039b0


	//   ....[26]....
        /*01a4*/ 	.word	0x00003a20


	//   ....[27]....
        /*01a8*/ 	.word	0x00003ab0


	//   ....[28]....
        /*01ac*/ 	.word	0x00003b60


	//   ....[29]....
        /*01b0*/ 	.word	0x00003c00


	//   ....[30]....
        /*01b4*/ 	.word	0x00003c70


	//   ....[31]....
        /*01b8*/ 	.word	0x00003ce0


	//   ....[32]....
        /*01bc*/ 	.word	0x00003d50


	//   ....[33]....
        /*01c0*/ 	.word	0x00003dd0


	//   ....[34]....
        /*01c4*/ 	.word	0x00003e40


	//   ....[35]....
        /*01c8*/ 	.word	0x00003eb0


	//   ....[36]....
        /*01cc*/ 	.word	0x00003f20


	//   ....[37]....
        /*01d0*/ 	.word	0x00003f90


	//   ....[38]....
        /*01d4*/ 	.word	0x00004020


	//----- nvinfo : EIATTR_VRC_CTA_INIT_COUNT
	.align		4
.L_31:
        /*01d8*/ 	.byte	0x02, 0x4a
	.zero		1
	.zero		1


	//----- nvinfo : EIATTR_EXIT_INSTR_OFFSETS
	.align		4
        /*01dc*/ 	.byte	0x04, 0x1c
        /*01de*/ 	.short	(.L_33 - .L_32)


	//   ....[0]....
.L_32:
        /*01e0*/ 	.word	0x00000050


	//   ....[1]....
        /*01e4*/ 	.word	0x00002580


	//   ....[2]....
        /*01e8*/ 	.word	0x00002680


	//   ....[3]....
        /*01ec*/ 	.word	0x00003800


	//----- nvinfo : EIATTR_CRS_STACK_SIZE
	.align		4
.L_33:
        /*01f0*/ 	.byte	0x04, 0x1e
        /*01f2*/ 	.short	(.L_35 - .L_34)
.L_34:
        /*01f4*/ 	.word	0x00000000


	//----- nvinfo : EIATTR_CBANK_PARAM_SIZE
	.align		4
.L_35:
        /*01f8*/ 	.byte	0x03, 0x19
        /*01fa*/ 	.short	0x0040


	//----- nvinfo : EIATTR_PARAM_CBANK
	.align		4
        /*01fc*/ 	.byte	0x04, 0x0a
        /*01fe*/ 	.short	(.L_37 - .L_36)
	.align		4
.L_36:
        /*0200*/ 	.word	index@(.nv.constant0._Z25ie_attn_causal_f32_kernelPKfS0_S0_mmmfPf)
        /*0204*/ 	.short	0x0380
        /*0206*/ 	.short	0x0040


	//----- nvinfo : EIATTR_SW_WAR
	.align		4
.L_37:
        /*0208*/ 	.byte	0x04, 0x36
        /*020a*/ 	.short	(.L_39 - .L_38)
.L_38:
        /*020c*/ 	.word	0x00000008
.L_39:


//--------------------- .nv.callgraph             --------------------------
	.section	.nv.callgraph,"",@"SHT_CUDA_CALLGRAPH"
	.align	4
	.sectionentsize	8
	.align		4
        /*0000*/ 	.word	0x00000000
	.align		4
        /*0004*/ 	.word	0xffffffff
	.align		4
        /*0008*/ 	.word	0x00000000
	.align		4
        /*000c*/ 	.word	0xfffffffe
	.align		4
        /*0010*/ 	.word	0x00000000
	.align		4
        /*0014*/ 	.word	0xfffffffd
	.align		4
        /*0018*/ 	.word	0x00000000
	.align		4
        /*001c*/ 	.word	0xfffffffc


//--------------------- .text._Z25ie_attn_causal_f32_kernelPKfS0_S0_mmmfPf --------------------------
	.section	.text._Z25ie_attn_causal_f32_kernelPKfS0_S0_mmmfPf,"ax",@progbits
	.align	128
        .global         _Z25ie_attn_causal_f32_kernelPKfS0_S0_mmmfPf
        .type           _Z25ie_attn_causal_f32_kernelPKfS0_S0_mmmfPf,@function
        .size           _Z25ie_attn_causal_f32_kernelPKfS0_S0_mmmfPf,(.L_x_92 - _Z25ie_attn_causal_f32_kernelPKfS0_S0_mmmfPf)
        .other          _Z25ie_attn_causal_f32_kernelPKfS0_S0_mmmfPf,@"STO_CUDA_ENTRY STV_DEFAULT"
_Z25ie_attn_causal_f32_kernelPKfS0_S0_mmmfPf:
.text._Z25ie_attn_causal_f32_kernelPKfS0_S0_mmmfPf:
[----:B------:R-:W-:Y:S08]  /*0000*/  LDC R1, c[0x0][0x37c] ;  /* 0x0000df00ff017b82 */ /* 0x000ff00000000800 */
[----:B------:R-:W0:Y:S08]  /*0010*/  S2UR UR4, SR_CTAID.X ;  /* 0x00000000000479c3 */ /* 0x000e300000002500 */
[----:B------:R-:W0:Y:S02]  /*0020*/  LDC.64 R2, c[0x0][0x3a0] ;  /* 0x0000e800ff027b82 */ /* 0x000e240000000a00 */
[----:B0-----:R-:W-:-:S04]  /*0030*/  ISETP.LE.U32.AND P0, PT, R2, UR4, PT ;  /* 0x0000000402007c0c */ /* 0x001fc8000bf03070 */
[----:B------:R-:W-:-:S13]  /*0040*/  ISETP.GE.U32.AND.EX P0, PT, RZ, R3, PT, P0 ;  /* 0x00000003ff00720c */ /* 0x000fda0003f06100 */
[----:B------:R-:W-:Y:S05]  /*0050*/  @P0 EXIT ;  /* 0x000000000000094d */ /* 0x000fea0003800000 */
[----:B------:R-:W0:Y:S01]  /*0060*/  LDCU.64 UR6, c[0x0][0x3a8] ;  /* 0x00007500ff0677ac */ /* 0x000e220008000a00 */
[----:B------:R-:W1:Y:S01]  /*0070*/  S2R R29, SR_TID.X ;  /* 0x00000000001d7919 */ /* 0x000e620000002100 */
[----:B------:R-:W-:Y:S01]  /*0080*/  BSSY.RECONVERGENT B0, `(.L_x_0) ;  /* 0x00000f1000007945 */ /* 0x000fe20003800200 */
[----:B------:R-:W-:Y:S01]  /*0090*/  IMAD.MOV.U32 R28, RZ, RZ, RZ ;  /* 0x000000ffff1c7224 */ /* 0x000fe200078e00ff */
[----:B------:R-:W2:Y:S01]  /*00a0*/  LDCU.64 UR14, c[0x0][0x398] ;  /* 0x00007300ff0e77ac */ /* 0x000ea20008000a00 */
[----:B------:R-:W-:Y:S01]  /*00b0*/  IMAD.MOV.U32 R21, RZ, RZ, -0x800000 ;  /* 0xff800000ff157424 */ /* 0x000fe200078e00ff */
[----:B------:R-:W3:Y:S01]  /*00c0*/  LDCU.64 UR10, c[0x0][0x380] ;  /* 0x00007000ff0a77ac */ /* 0x000ee20008000a00 */
[----:B------:R-:W4:Y:S01]  /*00d0*/  LDCU.64 UR16, c[0x0][0x358] ;  /* 0x00006b00ff1077ac */ /* 0x000f220008000a00 */
[----:B------:R-:W1:Y:S01]  /*00e0*/  LDCU.64 UR12, c[0x0][0x388] ;  /* 0x00007100ff0c77ac */ /* 0x000e620008000a00 */
[----:B0-----:R-:W-:Y:S02]  /*00f0*/  IMAD.U32 R10, RZ, RZ, UR6 ;  /* 0x00000006ff0a7e24 */ /* 0x001fe4000f8e00ff */
[----:B------:R-:W-:-:S02]  /*0100*/  IMAD.U32 R3, RZ, RZ, UR7 ;  /* 0x00000007ff037e24 */ /* 0x000fc4000f8e00ff */
[----:B--2---:R-:W-:Y:S01]  /*0110*/  IMAD.U32 R4, RZ, RZ, UR14 ;  /* 0x0000000eff047e24 */ /* 0x004fe2000f8e00ff */
[----:B------:R-:W-:Y:S02]  /*0120*/  R2UR UR6, R10 ;  /* 0x000000000a0672ca */ /* 0x000fe400000e0000 */
[----:B------:R-:W-:Y:S02]  /*0130*/  R2UR UR8, R3 ;  /* 0x00000000030872ca */ /* 0x000fe400000e0000 */
[----:B------:R-:W-:Y:S02]  /*0140*/  MOV R5, UR15 ;  /* 0x0000000f00057c02 */ /* 0x000fe40008000f00 */
[----:B-1----:R-:W-:-:S07]  /*0150*/  ISETP.GE.U32.AND P0, PT, R29, R4, PT ;  /* 0x000000041d00720c */ /* 0x002fce0003f06070 */
[----:B------:R-:W-:Y:S01]  /*0160*/  UIMAD.WIDE.U32 UR6, UR4, UR6, URZ ;  /* 0x00000006040672a5 */ /* 0x000fe2000f8e00ff */
[----:B------:R-:W-:Y:S01]  /*0170*/  ISETP.GE.U32.AND.EX P0, PT, RZ, R5, PT, P0 ;  /* 0x00000005ff00720c */ /* 0x000fe20003f06100 */
[----:B------:R-:W-:Y:S02]  /*0180*/  UIMAD UR8, UR4, UR8, URZ ;  /* 0x00000008040872a4 */ /* 0x000fe4000f8e02ff */
[----:B---3--:R-:W-:Y:S02]  /*0190*/  ULEA UR10, UP0, UR6, UR10, 0x2 ;  /* 0x0000000a060a7291 */ /* 0x008fe4000f8010ff */
[----:B------:R-:W-:-:S04]  /*01a0*/  UIADD3 UR8, UPT, UPT, UR7, UR8, URZ ;  /* 0x0000000807087290 */ /* 0x000fc8000fffe0ff */
[----:B------:R-:W-:Y:S01]  /*01b0*/  ULEA.HI.X UR11, UR6, UR11, UR8, 0x2, UP0 ;  /* 0x0000000b060b7291 */ /* 0x000fe200080f1408 */
[----:B------:R-:W-:-:S05]  /*01c0*/  IMAD.U32 R27, RZ, RZ, UR10 ;  /* 0x0000000aff1b7e24 */ /* 0x000fca000f8e00ff */
[----:B------:R-:W-:Y:S01]  /*01d0*/  MOV R26, UR11 ;  /* 0x0000000b001a7c02 */ /* 0x000fe20008000f00 */
[----:B----4-:R-:W-:Y:S06]  /*01e0*/  @P0 BRA `(.L_x_1) ;  /* 0x0000000c00680947 */ /* 0x010fec0003800000 */
[----:B------:R-:W0:Y:S01]  /*01f0*/  LDC R22, c[0x0][0x360] ;  /* 0x0000d800ff167b82 */ /* 0x000e220000000800 */
[----:B------:R-:W-:-:S04]  /*0200*/  ISETP.NE.U32.AND P0, PT, R10, RZ, PT ;  /* 0x000000ff0a00720c */ /* 0x000fc80003f05070 */
[----:B------:R-:W-:-:S13]  /*0210*/  ISETP.NE.AND.EX P0, PT, R3, RZ, PT, P0 ;  /* 0x000000ff0300720c */ /* 0x000fda0003f05300 */
[----:B------:R-:W-:Y:S05]  /*0220*/  @P0 BRA `(.L_x_2) ;  /* 0x0000000000380947 */ /* 0x000fea0003800000 */
[----:B------:R-:W1:Y:S01]  /*0230*/  LDCU UR5, c[0x0][0x3b0] ;  /* 0x00007600ff0577ac */ /* 0x000e620008000800 */
[----:B------:R-:W-:Y:S01]  /*0240*/  BSSY.RECONVERGENT B1, `(.L_x_3) ;  /* 0x000000b000017945 */ /* 0x000fe20003800200 */
[----:B------:R-:W-:Y:S02]  /*0250*/  IMAD.MOV.U32 R21, RZ, RZ, -0x800000 ;  /* 0xff800000ff157424 */ /* 0x000fe400078e00ff */
[----:B------:R-:W-:Y:S02]  /*0260*/  IMAD.MOV.U32 R7, RZ, RZ, R29 ;  /* 0x000000ffff077224 */ /* 0x000fe400078e001d */
[----:B------:R-:W-:Y:S02]  /*0270*/  IMAD.MOV.U32 R2, RZ, RZ, R28 ;  /* 0x000000ffff027224 */ /* 0x000fe400078e001c */
[----:B-1----:R-:W-:-:S07]  /*0280*/  FMUL R0, RZ, UR5 ;  /* 0x00000005ff007c20 */ /* 0x002fce0008400000 */
.L_x_4:
[----:B0-----:R-:W-:Y:S02]  /*0290*/  IADD3 R7, P0, PT, R22, R7, RZ ;  /* 0x0000000716077210 */ /* 0x001fe40007f1e0ff */
[----:B------:R-:W-:Y:S02]  /*02a0*/  FMNMX R21, R0, R21, !PT ;  /* 0x0000001500157209 */ /* 0x000fe40007800000 */
[----:B------:R-:W-:Y:S02]  /*02b0*/  IADD3.X R2, PT, PT, RZ, R2, RZ, P0, !PT ;  /* 0x00000002ff027210 */ /* 0x000fe400007fe4ff */
[----:B------:R-:W-:-:S04]  /*02c0*/  ISETP.GE.U32.AND P0, PT, R7, R4, PT ;  /* 0x000000040700720c */ /* 0x000fc80003f06070 */
[----:B------:R-:W-:-:S13]  /*02d0*/  ISETP.GE.U32.AND.EX P0, PT, R2, R5, PT, P0 ;  /* 0x000000050200720c */ /* 0x000fda0003f06100 */
[----:B------:R-:W-:Y:S05]  /*02e0*/  @!P0 BRA `(.L_x_4) ;  /* 0xfffffffc00e88947 */ /* 0x000fea000383ffff */
[----:B------:R-:W-:Y:S05]  /*02f0*/  BSYNC.RECONVERGENT B1 ;  /* 0x0000000000017941 */ /* 0x000fea0003800200 */
.L_x_3:
[----:B------:R-:W-:Y:S05]  /*0300*/  BRA `(.L_x_1) ;  /* 0x0000000c00207947 */ /* 0x000fea0003800000 */
.L_x_2:
[C---:B------:R-:W-:Y:S01]  /*0310*/  LOP3.LUT R20, R10.reuse, 0xf, RZ, 0xc0, !PT ;  /* 0x0000000f0a147812 */ /* 0x040fe200078ec0ff */
[----:B------:R-:W-:Y:S01]  /*0320*/  IMAD.MOV.U32 R21, RZ, RZ, -0x800000 ;  /* 0xff800000ff157424 */ /* 0x000fe200078e00ff */
[C---:B------:R-:W-:Y:S01]  /*0330*/  LOP3.LUT R11, R10.reuse, 0x7, RZ, 0xc0, !PT ;  /* 0x000000070a0b7812 */ /* 0x040fe200078ec0ff */
[----:B------:R-:W-:Y:S01]  /*0340*/  IMAD.MOV.U32 R9, RZ, RZ, R29 ;  /* 0x000000ffff097224 */ /* 0x000fe200078e001d */
[----:B------:R-:W-:Y:S02]  /*0350*/  LOP3.LUT R8, R10, 0x3, RZ, 0xc0, !PT ;  /* 0x000000030a087812 */ /* 0x000fe400078ec0ff */
[----:B------:R-:W-:-:S07]  /*0360*/  MOV R2, R28 ;  /* 0x0000001c00027202 */ /* 0x000fce0000000f00 */
.L_x_10:
[----:B------:R-:W1:Y:S01]  /*0370*/  LDCU.128 UR20, c[0x0][0x3a0] ;  /* 0x00007400ff1477ac */ /* 0x000e620008000c00 */
[----:B------:R-:W-:Y:S01]  /*0380*/  IMAD.U32 R12, RZ, RZ, UR4 ;  /* 0x00000004ff0c7e24 */ /* 0x000fe2000f8e00ff */
[----:B------:R-:W-:Y:S01]  /*0390*/  CS2R R6, SRZ ;  /* 0x0000000000067805 */ /* 0x000fe2000001ff00 */
[----:B------:R-:W-:Y:S01]  /*03a0*/  IMAD.MOV.U32 R13, RZ, RZ, RZ ;  /* 0x000000ffff0d7224 */ /* 0x000fe200078e00ff */
[----:B------:R-:W2:Y:S01]  /*03b0*/  LDCU.64 UR10, c[0x0][0x398] ;  /* 0x00007300ff0a77ac */ /* 0x000ea20008000a00 */
[----:B-1----:R-:W-:Y:S01]  /*03c0*/  IMAD.U32 R10, RZ, RZ, UR22 ;  /* 0x00000016ff0a7e24 */ /* 0x002fe2000f8e00ff */
[----:B------:R-:W-:Y:S01]  /*03d0*/  MOV R3, UR23 ;  /* 0x0000001700037c02 */ /* 0x000fe20008000f00 */
[----:B------:R-:W-:Y:S02]  /*03e0*/  IMAD R0, R2, UR20, RZ ;  /* 0x0000001402007c24 */ /* 0x000fe4000f8e02ff */
[----:B------:R-:W-:Y:S01]  /*03f0*/  IMAD.WIDE.U32 R12, R9, UR20, R12 ;  /* 0x00000014090c7c25 */ /* 0x000fe2000f8e000c */
[----:B------:R-:W-:-:S02]  /*0400*/  ISETP.GE.U32.AND P1, PT, R10, 0x10, PT ;  /* 0x000000100a00780c */ /* 0x000fc40003f26070 */
[----:B--2---:R-:W-:Y:S01]  /*0410*/  MOV R5, UR11 ;  /* 0x0000000b00057c02 */ /* 0x004fe20008000f00 */
[----:B------:R-:W-:Y:S01]  /*0420*/  IMAD R23, R9, UR21, R0 ;  /* 0x0000001509177c24 */ /* 0x000fe2000f8e0200 */
[----:B------:R-:W-:Y:S01]  /*0430*/  ISETP.GE.U32.AND.EX P1, PT, R3, RZ, PT, P1 ;  /* 0x000000ff0300720c */ /* 0x000fe20003f26110 */
[----:B------:R-:W-:Y:S01]  /*0440*/  IMAD.U32 R4, RZ, RZ, UR10 ;  /* 0x0000000aff047e24 */ /* 0x000fe2000f8e00ff */
[----:B0-----:R-:W-:Y:S01]  /*0450*/  IADD3 R9, P0, PT, R22, R9, RZ ;  /* 0x0000000916097210 */ /* 0x001fe20007f1e0ff */
[----:B------:R-:W-:Y:S01]  /*0460*/  IMAD.MOV.U32 R0, RZ, RZ, RZ ;  /* 0x000000ffff007224 */ /* 0x000fe200078e00ff */
[----:B------:R-:W-:-:S03]  /*0470*/  IADD3 R23, PT, PT, R13, R23, RZ ;  /* 0x000000170d177210 */ /* 0x000fc60007ffe0ff */
[----:B------:R-:W-:Y:S01]  /*0480*/  IMAD.X R2, RZ, RZ, R2, P0 ;  /* 0x000000ffff027224 */ /* 0x000fe200000e0602 */
[----:B------:R-:W-:-:S04]  /*0490*/  ISETP.GE.U32.AND P0, PT, R9, R4, PT ;  /* 0x000000040900720c */ /* 0x000fc80003f06070 */
[----:B------:R-:W-:Y:S01]  /*04a0*/  ISETP.GE.U32.AND.EX P0, PT, R2, R5, PT, P0 ;  /* 0x000000050200720c */ /* 0x000fe20003f06100 */
[----:B------:R-:W-:-:S12]  /*04b0*/  @!P1 BRA `(.L_x_5) ;  /* 0x0000000400149947 */ /* 0x000fd80003800000 */
[----:B------:R-:W-:Y:S01]  /*04c0*/  IMAD.MOV.U32 R0, RZ, RZ, RZ ;  /* 0x000000ffff007224 */ /* 0x000fe200078e00ff */
[----:B------:R-:W-:-:S07]  /*04d0*/  CS2R R18, SRZ ;  /* 0x0000000000127805 */ /* 0x000fce000001ff00 */
.L_x_6:
[----:B------:R-:W-:Y:S01]  /*04e0*/  MOV R7, R19 ;  /* 0x0000001300077202 */ /* 0x000fe20000000f00 */
[----:B------:R-:W-:Y:S01]  /*04f0*/  IMAD R14, R23, R10, RZ ;  /* 0x0000000a170e7224 */ /* 0x000fe200078e02ff */
[----:B------:R-:W-:Y:S01]  /*0500*/  LEA R16, P1, R18, R27, 0x2 ;  /* 0x0000001b12107211 */ /* 0x000fe200078210ff */
[----:B------:R-:W-:Y:S02]  /*0510*/  IMAD.MOV.U32 R6, RZ, RZ, R18 ;  /* 0x000000ffff067224 */ /* 0x000fe400078e0012 */
[----:B------:R-:W-:Y:S01]  /*0520*/  IMAD R15, R12, R3, R14 ;  /* 0x000000030c0f7224 */ /* 0x000fe200078e020e */
[----:B------:R-:W-:Y:S01]  /*0530*/  LEA.HI.X R17, R18, R26, R19, 0x2, P1 ;  /* 0x0000001a12117211 */ /* 0x000fe200008f1413 */
[----:B------:R-:W-:-:S04]  /*0540*/  IMAD.WIDE.U32 R6, R12, R10, R6 ;  /* 0x0000000a0c067225 */ /* 0x000fc800078e0006 */
[----:B------:R-:W-:Y:S01]  /*0550*/  IMAD.IADD R7, R7, 0x1, R15 ;  /* 0x0000000107077824 */ /* 0x000fe200078e020f */
[C---:B------:R-:W-:Y:S01]  /*0560*/  LEA R14, P2, R6.reuse, UR12, 0x2 ;  /* 0x0000000c060e7c11 */ /* 0x040fe2000f8410ff */
[----:B------:R-:W2:Y:S03]  /*0570*/  LDG.E R25, desc[UR16][R16.64+0x4] ;  /* 0x0000041010197981 */ /* 0x000ea6000c1e1900 */
[----:B------:R-:W-:Y:S01]  /*0580*/  LEA.HI.X R15, R6, UR13, R7, 0x2, P2 ;  /* 0x0000000d060f7c11 */ /* 0x000fe200090f1407 */
[----:B------:R-:W3:Y:S04]  /*0590*/  LDG.E R31, desc[UR16][R16.64+0x8] ;  /* 0x00000810101f7981 */ /* 0x000ee8000c1e1900 */
[----:B------:R-:W4:Y:S04]  /*05a0*/  LDG.E R7, desc[UR16][R16.64] ;  /* 0x0000001010077981 */ /* 0x000f28000c1e1900 */
[----:B------:R-:W4:Y:S04]  /*05b0*/  LDG.E R6, desc[UR16][R14.64] ;  /* 0x000000100e067981 */ /* 0x000f28000c1e1900 */
[----:B------:R-:W2:Y:S04]  /*05c0*/  LDG.E R24, desc[UR16][R14.64+0x4] ;  /* 0x000004100e187981 */ /* 0x000ea8000c1e1900 */
[----:B------:R-:W3:Y:S04]  /*05d0*/  LDG.E R30, desc[UR16][R14.64+0x8] ;  /* 0x000008100e1e7981 */ /* 0x000ee8000c1e1900 */
[----:B------:R-:W5:Y:S04]  /*05e0*/  LDG.E R33, desc[UR16][R16.64+0x10] ;  /* 0x0000101010217981 */ /* 0x000f68000c1e1900 */
[----:B------:R-:W5:Y:S04]  /*05f0*/  LDG.E R35, desc[UR16][R16.64+0x14] ;  /* 0x0000141010237981 */ /* 0x000f68000c1e1900 */
[----:B------:R-:W5:Y:S04]  /*0600*/  LDG.E R32, desc[UR16][R14.64+0x24] ;  /* 0x000024100e207981 */ /* 0x000f68000c1e1900 */
[----:B------:R-:W5:Y:S01]  /*0610*/  LDG.E R34, desc[UR16][R14.64+0x3c] ;  /* 0x00003c100e227981 */ /* 0x000f62000c1e1900 */
[----:B----4-:R-:W-:-:S03]  /*0620*/  FFMA R6, R7, R6, R0 ;  /* 0x0000000607067223 */ /* 0x010fc60000000000 */
[----:B------:R-:W4:Y:S04]  /*0630*/  LDG.E R0, desc[UR16][R16.64+0xc] ;  /* 0x00000c1010007981 */ /* 0x000f28000c1e1900 */
[----:B------:R-:W4:Y:S01]  /*0640*/  LDG.E R7, desc[UR16][R14.64+0xc] ;  /* 0x00000c100e077981 */ /* 0x000f22000c1e1900 */
[----:B--2---:R-:W-:-:S03]  /*0650*/  FFMA R6, R25, R24, R6 ;  /* 0x0000001819067223 */ /* 0x004fc60000000006 */
[----:B------:R-:W5:Y:S01]  /*0660*/  LDG.E R24, desc[UR16][R14.64+0x10] ;  /* 0x000010100e187981 */ /* 0x000f62000c1e1900 */
[----:B---3--:R-:W-:-:S03]  /*0670*/  FFMA R31, R31, R30, R6 ;  /* 0x0000001e1f1f7223 */ /* 0x008fc60000000006 */
[----:B------:R-:W2:Y:S04]  /*0680*/  LDG.E R30, desc[UR16][R14.64+0x14] ;  /* 0x000014100e1e7981 */ /* 0x000ea8000c1e1900 */
[----:B------:R-:W3:Y:S04]  /*0690*/  LDG.E R25, desc[UR16][R16.64+0x18] ;  /* 0x0000181010197981 */ /* 0x000ee8000c1e1900 */
[----:B------:R-:W3:Y:S01]  /*06a0*/  LDG.E R6, desc[UR16][R14.64+0x18] ;  /* 0x000018100e067981 */ /* 0x000ee2000c1e1900 */
[----:B----4-:R-:W-:-:S03]  /*06b0*/  FFMA R0, R0, R7, R31 ;  /* 0x0000000700007223 */ /* 0x010fc6000000001f */
[----:B------:R-:W4:Y:S01]  /*06c0*/  LDG.E R7, desc[UR16][R16.64+0x1c] ;  /* 0x00001c1010077981 */ /* 0x000f22000c1e1900 */
[----:B-----5:R-:W-:-:S03]  /*06d0*/  FFMA R24, R33, R24, R0 ;  /* 0x0000001821187223 */ /* 0x020fc60000000000 */
[----:B------:R-:W4:Y:S01]  /*06e0*/  LDG.E R0, desc[UR16][R14.64+0x1c] ;  /* 0x00001c100e007981 */ /* 0x000f22000c1e1900 */
[----:B--2---:R-:W-:-:S03]  /*06f0*/  FFMA R24, R35, R30, R24 ;  /* 0x0000001e23187223 */ /* 0x004fc60000000018 */
[----:B------:R-:W2:Y:S04]  /*0700*/  LDG.E R31, desc[UR16][R16.64+0x20] ;  /* 0x00002010101f7981 */ /* 0x000ea8000c1e1900 */
[----:B------:R-:W2:Y:S04]  /*0710*/  LDG.E R30, desc[UR16][R14.64+0x20] ;  /* 0x000020100e1e7981 */ /* 0x000ea8000c1e1900 */
[----:B------:R-:W5:Y:S01]  /*0720*/  LDG.E R33, desc[UR16][R16.64+0x24] ;  /* 0x0000241010217981 */ /* 0x000f62000c1e1900 */
[----:B---3--:R-:W-:-:S03]  /*0730*/  FFMA R24, R25, R6, R24 ;  /* 0x0000000619187223 */ /* 0x008fc60000000018 */
[----:B------:R-:W3:Y:S04]  /*0740*/  LDG.E R6, desc[UR16][R16.64+0x28] ;  /* 0x0000281010067981 */ /* 0x000ee8000c1e1900 */
[----:B------:R-:W3:Y:S01]  /*0750*/  LDG.E R25, desc[UR16][R14.64+0x28] ;  /* 0x000028100e197981 */ /* 0x000ee2000c1e1900 */
[----:B----4-:R-:W-:-:S03]  /*0760*/  FFMA R0, R7, R0, R24 ;  /* 0x0000000007007223 */ /* 0x010fc60000000018 */
[----:B------:R-:W4:Y:S04]  /*0770*/  LDG.E R7, desc[UR16][R14.64+0x2c] ;  /* 0x00002c100e077981 */ /* 0x000f28000c1e1900 */
[----:B------:R-:W4:Y:S01]  /*0780*/  LDG.E R24, desc[UR16][R14.64+0x30] ;  /* 0x000030100e187981 */ /* 0x000f22000c1e1900 */
[----:B--2---:R-:W-:-:S03]  /*0790*/  FFMA R30, R31, R30, R0 ;  /* 0x0000001e1f1e7223 */ /* 0x004fc60000000000 */
[----:B------:R-:W4:Y:S01]  /*07a0*/  LDG.E R0, desc[UR16][R16.64+0x2c] ;  /* 0x00002c1010007981 */ /* 0x000f22000c1e1900 */
[----:B-----5:R-:W-:-:S03]  /*07b0*/  FFMA R33, R33, R32, R30 ;  /* 0x0000002021217223 */ /* 0x020fc6000000001e */
[----:B------:R-:W2:Y:S04]  /*07c0*/  LDG.E R31, desc[UR16][R16.64+0x30] ;  /* 0x00003010101f7981 */ /* 0x000ea8000c1e1900 */
[----:B------:R-:W5:Y:S01]  /*07d0*/  LDG.E R30, desc[UR16][R16.64+0x34] ;  /* 0x00003410101e7981 */ /* 0x000f62000c1e1900 */
[----:B---3--:R-:W-:-:S03]  /*07e0*/  FFMA R35, R6, R25, R33 ;  /* 0x0000001906237223 */ /* 0x008fc60000000021 */
[----:B------:R-:W5:Y:S04]  /*07f0*/  LDG.E R33, desc[UR16][R14.64+0x34] ;  /* 0x000034100e217981 */ /* 0x000f68000c1e1900 */
[----:B------:R-:W3:Y:S04]  /*0800*/  LDG.E R6, desc[UR16][R16.64+0x38] ;  /* 0x0000381010067981 */ /* 0x000ee8000c1e1900 */
[----:B------:R-:W3:Y:S04]  /*0810*/  LDG.E R25, desc[UR16][R14.64+0x38] ;  /* 0x000038100e197981 */ /* 0x000ee8000c1e1900 */
[----:B------:R-:W3:Y:S01]  /*0820*/  LDG.E R32, desc[UR16][R16.64+0x3c] ;  /* 0x00003c1010207981 */ /* 0x000ee2000c1e1900 */
[----:B------:R-:W-:-:S05]  /*0830*/  IADD3 R18, P1, PT, R18, 0x10, RZ ;  /* 0x0000001012127810 */ /* 0x000fca0007f3e0ff */
[----:B------:R-:W-:Y:S02]  /*0840*/  IMAD.X R19, RZ, RZ, R19, P1 ;  /* 0x000000ffff137224 */ /* 0x000fe400008e0613 */
[----:B----4-:R-:W-:Y:S01]  /*0850*/  FFMA R0, R0, R7, R35 ;  /* 0x0000000700007223 */ /* 0x010fe20000000023 */
[----:B------:R-:W-:-:S04]  /*0860*/  LOP3.LUT R7, R10, 0xfffffff0, RZ, 0xc0, !PT ;  /* 0xfffffff00a077812 */ /* 0x000fc800078ec0ff */
[----:B------:R-:W-:Y:S01]  /*0870*/  ISETP.NE.U32.AND P1, PT, R18, R7, PT ;  /* 0x000000071200720c */ /* 0x000fe20003f25070 */
[----:B--2---:R-:W-:-:S03]  /*0880*/  FFMA R31, R31, R24, R0 ;  /* 0x000000181f1f7223 */ /* 0x004fc60000000000 */
[----:B------:R-:W-:Y:S01]  /*0890*/  ISETP.NE.AND.EX P1, PT, R19, R3, PT, P1 ;  /* 0x000000031300720c */ /* 0x000fe20003f25310 */
[----:B-----5:R-:W-:-:S04]  /*08a0*/  FFMA R31, R30, R33, R31 ;  /* 0x000000211e1f7223 */ /* 0x020fc8000000001f */
[----:B---3--:R-:W-:-:S04]  /*08b0*/  FFMA R25, R6, R25, R31 ;  /* 0x0000001906197223 */ /* 0x008fc8000000001f */
[----:B------:R-:W-:-:S04]  /*08c0*/  FFMA R0, R32, R34, R25 ;  /* 0x0000002220007223 */ /* 0x000fc80000000019 */
[----:B------:R-:W-:Y:S05]  /*08d0*/  @P1 BRA `(.L_x_6) ;  /* 0xfffffffc00001947 */ /* 0x000fea000383ffff */
[----:B------:R-:W0:Y:S01]  /*08e0*/  LDCU UR5, c[0x0][0x3ac] ;  /* 0x00007580ff0577ac */ /* 0x000e220008000800 */
[----:B------:R-:W-:Y:S01]  /*08f0*/  MOV R6, R7 ;  /* 0x0000000700067202 */ /* 0x000fe20000000f00 */
[----:B0-----:R-:W-:-:S07]  /*0900*/  IMAD.U32 R7, RZ, RZ, UR5 ;  /* 0x00000005ff077e24 */ /* 0x001fce000f8e00ff */
.L_x_5:
[----:B------:R-:W-:-:S04]  /*0910*/  ISETP.NE.U32.AND P1, PT, R20, RZ, PT ;  /* 0x000000ff1400720c */ /* 0x000fc80003f25070 */
[----:B------:R-:W-:-:S13]  /*0920*/  ISETP.NE.AND.EX P1, PT, RZ, RZ, PT, P1 ;  /* 0x000000ffff00720c */ /* 0x000fda0003f25310 */
[----:B------:R-:W-:Y:S05]  /*0930*/  @!P1 BRA `(.L_x_7) ;  /* 0x0000000400849947 */ /* 0x000fea0003800000 */
[----:B------:R-:W-:-:S04]  /*0940*/  IADD3 R14, P1, PT, R20, -0x1, RZ ;  /* 0xffffffff140e7810 */ /* 0x000fc80007f3e0ff */
[----:B------:R-:W-:Y:S01]  /*0950*/  ISETP.GE.U32.AND P2, PT, R14, 0x7, PT ;  /* 0x000000070e00780c */ /* 0x000fe20003f46070 */
[----:B------:R-:W-:Y:S01]  /*0960*/  IMAD.X R14, RZ, RZ, -0x1, P1 ;  /* 0xffffffffff0e7424 */ /* 0x000fe200008e06ff */
[----:B------:R-:W-:-:S04]  /*0970*/  ISETP.NE.U32.AND P1, PT, R11, RZ, PT ;  /* 0x000000ff0b00720c */ /* 0x000fc80003f25070 */
[----:B------:R-:W-:Y:S02]  /*0980*/  ISETP.GE.U32.AND.EX P2, PT, R14, RZ, PT, P2 ;  /* 0x000000ff0e00720c */ /* 0x000fe40003f46120 */
[----:B------:R-:W-:-:S11]  /*0990*/  ISETP.NE.AND.EX P1, PT, RZ, RZ, PT, P1 ;  /* 0x000000ffff00720c */ /* 0x000fd60003f25310 */
[----:B------:R-:W-:Y:S05]  /*09a0*/  @!P2 BRA `(.L_x_8) ;  /* 0x00000000008ca947 */ /* 0x000fea0003800000 */
[----:B------:R-:W0:Y:S01]  /*09b0*/  LDCU.64 UR10, c[0x0][0x388] ;  /* 0x00007100ff0a77ac */ /* 0x000e220008000a00 */
[-C--:B------:R-:W-:Y:S02]  /*09c0*/  IMAD R16, R23, R10.reuse, RZ ;  /* 0x0000000a17107224 */ /* 0x080fe400078e02ff */
[----:B------:R-:W-:-:S04]  /*09d0*/  IMAD.WIDE.U32 R14, R12, R10, R6 ;  /* 0x0000000a0c0e7225 */ /* 0x000fc800078e0006 */
[----:B------:R-:W-:Y:S01]  /*09e0*/  IMAD R17, R12, R3, R16 ;  /* 0x000000030c117224 */ /* 0x000fe200078e0210 */
[----:B------:R-:W-:-:S04]  /*09f0*/  LEA R16, P2, R6, R27, 0x2 ;  /* 0x0000001b06107211 */ /* 0x000fc800078410ff */
[----:B------:R-:W-:Y:S02]  /*0a00*/  IADD3 R15, PT, PT, R17, R15, RZ ;  /* 0x0000000f110f7210 */ /* 0x000fe40007ffe0ff */
[----:B------:R-:W-:Y:S02]  /*0a10*/  LEA.HI.X R17, R6, R26, R7, 0x2, P2 ;  /* 0x0000001a06117211 */ /* 0x000fe400010f1407 */
[----:B0-----:R-:W-:-:S03]  /*0a20*/  LEA R18, P3, R14, UR10, 0x2 ;  /* 0x0000000a0e127c11 */ /* 0x001fc6000f8610ff */
[----:B------:R-:W2:Y:S01]  /*0a30*/  LDG.E R25, desc[UR16][R16.64+0x4] ;  /* 0x0000041010197981 */ /* 0x000ea2000c1e1900 */
[----:B------:R-:W-:-:S03]  /*0a40*/  LEA.HI.X R19, R14, UR11, R15, 0x2, P3 ;  /* 0x0000000b0e137c11 */ /* 0x000fc600098f140f */
        /* <DEDUP_REMOVED lines=14> */
[----:B------:R-:W5:Y:S04]  /*0b30*/  LDG.E R25, desc[UR16][R16.64+0x10] ;  /* 0x0000101010197981 */ /* 0x000f68000c1e1900 */
[----:B------:R-:W2:Y:S04]  /*0b40*/  LDG.E R24, desc[UR16][R16.64+0x14] ;  /* 0x0000141010187981 */ /* 0x000ea8000c1e1900 */
[----:B------:R-:W2:Y:S01]  /*0b50*/  LDG.E R14, desc[UR16][R16.64+0x18] ;  /* 0x00001810100e7981 */ /* 0x000ea2000c1e1900 */
[----:B------:R-:W-:-:S05]  /*0b60*/  IADD3 R6, P2, PT, R6, 0x8, RZ ;  /* 0x0000000806067810 */ /* 0x000fca0007f5e0ff */
[----:B------:R-:W-:Y:S02]  /*0b70*/  IMAD.X R7, RZ, RZ, R7, P2 ;  /* 0x000000ffff077224 */ /* 0x000fe400010e0607 */
[----:B----4-:R-:W-:-:S04]  /*0b80*/  FFMA R15, R0, R15, R34 ;  /* 0x0000000f000f7223 */ /* 0x010fc80000000022 */
[----:B---3--:R-:W-:-:S04]  /*0b90*/  FFMA R30, R30, R31, R15 ;  /* 0x0000001f1e1e7223 */ /* 0x008fc8000000000f */
[----:B-----5:R-:W-:-:S04]  /*0ba0*/  FFMA R25, R25, R36, R30 ;  /* 0x0000002419197223 */ /* 0x020fc8000000001e */
[----:B--2---:R-:W-:-:S04]  /*0bb0*/  FFMA R25, R24, R35, R25 ;  /* 0x0000002318197223 */ /* 0x004fc80000000019 */
[----:B------:R-:W-:-:S04]  /*0bc0*/  FFMA R25, R14, R33, R25 ;  /* 0x000000210e197223 */ /* 0x000fc80000000019 */
[----:B------:R-:W-:-:S07]  /*0bd0*/  FFMA R0, R32, R37, R25 ;  /* 0x0000002520007223 */ /* 0x000fce0000000019 */
.L_x_8:
        /* <DEDUP_REMOVED lines=24> */
[----:B------:R-:W5:Y:S01]  /*0d60*/  LDG.E R32, desc[UR16][R18.64+0xc] ;  /* 0x00000c1012207981 */ /* 0x000f62000c1e1900 */
[----:B------:R-:W-:-:S05]  /*0d70*/  IADD3 R6, P2, PT, R6, 0x4, RZ ;  /* 0x0000000406067810 */ /* 0x000fca0007f5e0ff */
[----:B------:R-:W-:Y:S02]  /*0d80*/  IMAD.X R7, RZ, RZ, R7, P2 ;  /* 0x000000ffff077224 */ /* 0x000fe400010e0607 */
[----:B----4-:R-:W-:-:S04]  /*0d90*/  FFMA R14, R15, R14, R0 ;  /* 0x0000000e0f0e7223 */ /* 0x010fc80000000000 */
[----:B--2---:R-:W-:-:S04]  /*0da0*/  FFMA R14, R25, R24, R14 ;  /* 0x00000018190e7223 */ /* 0x004fc8000000000e */
[----:B---3--:R-:W-:-:S04]  /*0db0*/  FFMA R14, R31, R30, R14 ;  /* 0x0000001e1f0e7223 */ /* 0x008fc8000000000e */
[----:B-----5:R-:W-:-:S07]  /*0dc0*/  FFMA R0, R33, R32, R14 ;  /* 0x0000002021007223 */ /* 0x020fce000000000e */
.L_x_9:
[----:B------:R-:W-:Y:S05]  /*0dd0*/  @!P1 BRA `(.L_x_7) ;  /* 0x00000000005c9947 */ /* 0x000fea0003800000 */
[----:B------:R-:W0:Y:S01]  /*0de0*/  LDCU.64 UR10, c[0x0][0x388] ;  /* 0x00007100ff0a77ac */ /* 0x000e220008000a00 */
[-C--:B------:R-:W-:Y:S01]  /*0df0*/  IMAD R23, R23, R10.reuse, RZ ;  /* 0x0000000a17177224 */ /* 0x080fe200078e02ff */
[----:B------:R-:W-:Y:S01]  /*0e00*/  LEA R16, P1, R6, R27, 0x2 ;  /* 0x0000001b06107211 */ /* 0x000fe200078210ff */
[----:B------:R-:W-:-:S03]  /*0e10*/  IMAD.WIDE.U32 R14, R12, R10, R6 ;  /* 0x0000000a0c0e7225 */ /* 0x000fc600078e0006 */
[----:B------:R-:W-:Y:S01]  /*0e20*/  LEA.HI.X R17, R6, R26, R7, 0x2, P1 ;  /* 0x0000001a06117211 */ /* 0x000fe200008f1407 */
[----:B------:R-:W-:-:S04]  /*0e30*/  IMAD R13, R12, R3, R23 ;  /* 0x000000030c0d7224 */ /* 0x000fc800078e0217 */
[----:B------:R-:W-:Y:S01]  /*0e40*/  IMAD.IADD R13, R13, 0x1, R15 ;  /* 0x000000010d0d7824 */ /* 0x000fe200078e020f */
[----:B------:R-:W2:Y:S01]  /*0e50*/  LDG.E R7, desc[UR16][R16.64] ;  /* 0x0000001010077981 */ /* 0x000ea2000c1e1900 */
[----:B0-----:R-:W-:-:S04]  /*0e60*/  LEA R12, P2, R14, UR10, 0x2 ;  /* 0x0000000a0e0c7c11 */ /* 0x001fc8000f8410ff */
[----:B------:R-:W-:-:S05]  /*0e70*/  LEA.HI.X R13, R14, UR11, R13, 0x2, P2 ;  /* 0x0000000b0e0d7c11 */ /* 0x000fca00090f140d */
[----:B------:R-:W2:Y:S01]  /*0e80*/  LDG.E R6, desc[UR16][R12.64] ;  /* 0x000000100c067981 */ /* 0x000ea2000c1e1900 */
[----:B------:R-:W-:-:S04]  /*0e90*/  ISETP.NE.U32.AND P1, PT, R8, 0x1, PT ;  /* 0x000000010800780c */ /* 0x000fc80003f25070 */
[----:B------:R-:W-:Y:S01]  /*0ea0*/  ISETP.NE.AND.EX P1, PT, RZ, RZ, PT, P1 ;  /* 0x000000ffff00720c */ /* 0x000fe20003f25310 */
[----:B--2---:R-:W-:-:S12]  /*0eb0*/  FFMA R0, R7, R6, R0 ;  /* 0x0000000607007223 */ /* 0x004fd80000000000 */
[----:B------:R-:W-:Y:S05]  /*0ec0*/  @!P1 BRA `(.L_x_7) ;  /* 0x0000000000209947 */ /* 0x000fea0003800000 */
[----:B------:R-:W-:Y:S01]  /*0ed0*/  ISETP.NE.U32.AND P1, PT, R8, 0x2, PT ;  /* 0x000000020800780c */ /* 0x000fe20003f25070 */
[----:B------:R-:W2:Y:S03]  /*0ee0*/  LDG.E R7, desc[UR16][R16.64+0x4] ;  /* 0x0000041010077981 */ /* 0x000ea6000c1e1900 */
[----:B------:R-:W-:Y:S01]  /*0ef0*/  ISETP.NE.AND.EX P1, PT, RZ, RZ, PT, P1 ;  /* 0x000000ffff00720c */ /* 0x000fe20003f25310 */
[----:B------:R-:W2:-:S12]  /*0f00*/  LDG.E R6, desc[UR16][R12.64+0x4] ;  /* 0x000004100c067981 */ /* 0x000e98000c1e1900 */
[----:B------:R-:W3:Y:S04]  /*0f10*/  @P1 LDG.E R15, desc[UR16][R16.64+0x8] ;  /* 0x00000810100f1981 */ /* 0x000ee8000c1e1900 */
[----:B------:R-:W3:Y:S01]  /*0f20*/  @P1 LDG.E R14, desc[UR16][R12.64+0x8] ;  /* 0x000008100c0e1981 */ /* 0x000ee2000c1e1900 */
[----:B--2---:R-:W-:-:S04]  /*0f30*/  FFMA R0, R7, R6, R0 ;  /* 0x0000000607007223 */ /* 0x004fc80000000000 */
[----:B---3--:R-:W-:-:S07]  /*0f40*/  @P1 FFMA R0, R15, R14, R0 ;  /* 0x0000000e0f001223 */ /* 0x008fce0000000000 */
.L_x_7:
[----:B------:R-:W0:Y:S02]  /*0f50*/  LDCU UR5, c[0x0][0x3b0] ;  /* 0x00007600ff0577ac */ /* 0x000e240008000800 */
[----:B0-----:R-:W-:-:S05]  /*0f60*/  FMUL R0, R0, UR5 ;  /* 0x0000000500007c20 */ /* 0x001fca0008400000 */
[----:B------:R-:W-:Y:S01]  /*0f70*/  FMNMX R21, R0, R21, !PT ;  /* 0x0000001500157209 */ /* 0x000fe20007800000 */
[----:B------:R-:W-:Y:S06]  /*0f80*/  @!P0 BRA `(.L_x_10) ;  /* 0xfffffff000f88947 */ /* 0x000fec000383ffff */
.L_x_1:
[----:B------:R-:W-:Y:S05]  /*0f90*/  BSYNC.RECONVERGENT B0 ;  /* 0x0000000000007941 */ /* 0x000fea0003800200 */
.L_x_0:
[----:B------:R-:W0:Y:S01]  /*0fa0*/  SHFL.DOWN PT, R0, R21, 0x10, 0x1f ;  /* 0x0a001f0015007f89 */ /* 0x000e2200000e0000 */
[----:B------:R-:W-:Y:S01]  /*0fb0*/  LOP3.LUT P0, R22, R29, 0x1f, RZ, 0xc0, !PT ;  /* 0x0000001f1d167812 */ /* 0x000fe2000780c0ff */
[----:B------:R-:W-:-:S12]  /*0fc0*/  BSSY B0, `(.L_x_11) ;  /* 0x0000029000007945 */ /* 0x000fd80003800000 */
[----:B------:R-:W1:Y:S01]  /*0fd0*/  @!P0 S2R R11, SR_CgaCtaId ;  /* 0x00000000000b8919 */ /* 0x000e620000008800 */
[----:B------:R-:W-:Y:S02]  /*0fe0*/  @!P0 MOV R8, 0x400 ;  /* 0x0000040000088802 */ /* 0x000fe40000000f00 */
[----:B0-----:R-:W-:-:S05]  /*0ff0*/  FMNMX R0, R0, R21, !PT ;  /* 0x0000001500007209 */ /* 0x001fca0007800000 */
[----:B------:R-:W0:Y:S01]  /*1000*/  SHFL.DOWN PT, R7, R0, 0x8, 0x1f ;  /* 0x09001f0000077f89 */ /* 0x000e2200000e0000 */
[----:B-1----:R-:W-:-:S04]  /*1010*/  @!P0 LEA R8, R11, R8, 0x18 ;  /* 0x000000080b088211 */ /* 0x002fc800078ec0ff */
[----:B------:R-:W-:Y:S02]  /*1020*/  @!P0 LEA.HI R8, R29, R8, RZ, 0x1d ;  /* 0x000000081d088211 */ /* 0x000fe400078fe8ff */
[----:B0-----:R-:W-:Y:S02]  /*1030*/  FMNMX R7, R0, R7, !PT ;  /* 0x0000000700077209 */ /* 0x001fe40007800000 */
[----:B------:R-:W-:-:S03]  /*1040*/  MOV R0, 0xff800000 ;  /* 0xff80000000007802 */ /* 0x000fc60000000f00 */
[----:B------:R-:W0:Y:S02]  /*1050*/  SHFL.DOWN PT, R2, R7, 0x4, 0x1f ;  /* 0x08801f0007027f89 */ /* 0x000e2400000e0000 */
[----:B0-----:R-:W-:-:S05]  /*1060*/  FMNMX R2, R7, R2, !PT ;  /* 0x0000000207027209 */ /* 0x001fca0007800000 */
[----:B------:R-:W0:Y:S02]  /*1070*/  SHFL.DOWN PT, R9, R2, 0x2, 0x1f ;  /* 0x08401f0002097f89 */ /* 0x000e2400000e0000 */
[----:B0-----:R-:W-:-:S05]  /*1080*/  FMNMX R9, R2, R9, !PT ;  /* 0x0000000902097209 */ /* 0x001fca0007800000 */
[----:B------:R-:W0:Y:S02]  /*1090*/  SHFL.DOWN PT, R6, R9, 0x1, 0x1f ;  /* 0x08201f0009067f89 */ /* 0x000e2400000e0000 */
[----:B0-----:R-:W-:-:S05]  /*10a0*/  FMNMX R11, R9, R6, !PT ;  /* 0x00000006090b7209 */ /* 0x001fca0007800000 */
[----:B------:R0:W-:Y:S01]  /*10b0*/  @!P0 STS [R8], R11 ;  /* 0x0000000b08008388 */ /* 0x0001e20000000800 */
[----:B------:R-:W-:Y:S01]  /*10c0*/  BAR.SYNC.DEFER_BLOCKING 0x0 ;  /* 0x0000000000007b1d */ /* 0x000fe20000010000 */
[----:B------:R-:W-:-:S13]  /*10d0*/  ISETP.GT.U32.AND P0, PT, R29, 0x1f, PT ;  /* 0x0000001f1d00780c */ /* 0x000fda0003f04070 */
[----:B0-----:R-:W-:Y:S05]  /*10e0*/  @P0 BRA `(.L_x_12) ;  /* 0x0000000000580947 */ /* 0x001fea0003800000 */
[----:B------:R-:W0:Y:S02]  /*10f0*/  LDCU UR5, c[0x0][0x360] ;  /* 0x00006c00ff0577ac */ /* 0x000e240008000800 */
[----:B0-----:R-:W-:-:S04]  /*1100*/  UIADD3 UR5, UPT, UPT, UR5, 0x1f, URZ ;  /* 0x0000001f05057890 */ /* 0x001fc8000fffe0ff */
[----:B------:R-:W-:-:S06]  /*1110*/  USHF.R.U32.HI UR5, URZ, 0x5, UR5 ;  /* 0x00000005ff057899 */ /* 0x000fcc0008011605 */
[----:B------:R-:W-:Y:S01]  /*1120*/  ISETP.GE.U32.AND P0, PT, R29, UR5, PT ;  /* 0x000000051d007c0c */ /* 0x000fe2000bf06070 */
[----:B------:R-:W-:-:S12]  /*1130*/  UMOV UR5, 0xffffffff ;  /* 0xffffffff00057882 */ /* 0x000fd80000000000 */
[----:B------:R-:W0:Y:S01]  /*1140*/  @!P0 S2R R7, SR_CgaCtaId ;  /* 0x0000000000078919 */ /* 0x000e220000008800 */
[----:B------:R-:W-:-:S04]  /*1150*/  @!P0 MOV R0, 0x400 ;  /* 0x0000040000008802 */ /* 0x000fc80000000f00 */
[----:B0-----:R-:W-:Y:S01]  /*1160*/  @!P0 LEA R7, R7, R0, 0x18 ;  /* 0x0000000007078211 */ /* 0x001fe200078ec0ff */
[----:B------:R-:W-:-:S04]  /*1170*/  IMAD.MOV.U32 R0, RZ, RZ, -0x800000 ;  /* 0xff800000ff007424 */ /* 0x000fc800078e00ff */
[----:B------:R-:W-:-:S05]  /*1180*/  @!P0 IMAD R2, R22, 0x4, R7 ;  /* 0x0000000416028824 */ /* 0x000fca00078e0207 */
[----:B------:R0:W1:Y:S01]  /*1190*/  @!P0 LDS R0, [R2] ;  /* 0x0000000002008984 */ /* 0x0000620000000800 */
[----:B------:R-:W-:Y:S05]  /*11a0*/  BRA.DIV UR5, `(.L_x_13) ;  /* 0x0000002605987947 */ /* 0x000fea000b800000 */
[----:B-1----:R-:W1:Y:S02]  /*11b0*/  SHFL.DOWN PT, R7, R0, 0x10, 0x1f ;  /* 0x0a001f0000077f89 */ /* 0x002e6400000e0000 */
[----:B-1----:R-:W-:-:S05]  /*11c0*/  FMNMX R7, R7, R0, !PT ;  /* 0x0000000007077209 */ /* 0x002fca0007800000 */
[----:B0-----:R-:W0:Y:S02]  /*11d0*/  SHFL.DOWN PT, R2, R7, 0x8, 0x1f ;  /* 0x09001f0007027f89 */ /* 0x001e2400000e0000 */
[----:B0-----:R-:W-:-:S05]  /*11e0*/  FMNMX R2, R7, R2, !PT ;  /* 0x0000000207027209 */ /* 0x001fca0007800000 */
[----:B------:R-:W0:Y:S02]  /*11f0*/  SHFL.DOWN PT, R9, R2, 0x4, 0x1f ;  /* 0x08801f0002097f89 */ /* 0x000e2400000e0000 */
[----:B0-----:R-:W-:-:S05]  /*1200*/  FMNMX R9, R2, R9, !PT ;  /* 0x0000000902097209 */ /* 0x001fca0007800000 */
[----:B------:R-:W0:Y:S02]  /*1210*/  SHFL.DOWN PT, R6, R9, 0x2, 0x1f ;  /* 0x08401f0009067f89 */ /* 0x000e2400000e0000 */
[----:B0-----:R-:W-:-:S05]  /*1220*/  FMNMX R6, R9, R6, !PT ;  /* 0x0000000609067209 */ /* 0x001fca0007800000 */
[----:B------:R0:W1:Y:S02]  /*1230*/  SHFL.DOWN PT, R11, R6, 0x1, 0x1f ;  /* 0x08201f00060b7f89 */ /* 0x00006400000e0000 */
.L_x_56:
[----:B-1----:R-:W-:-:S07]  /*1240*/  FMNMX R0, R6, R11, !PT ;  /* 0x0000000b06007209 */ /* 0x002fce0007800000 */
.L_x_12:
[----:B------:R-:W-:Y:S05]  /*1250*/  BSYNC B0 ;  /* 0x0000000000007941 */ /* 0x000fea0003800000 */
.L_x_11:
[----:B------:R-:W-:Y:S01]  /*1260*/  UMOV UR5, 0xffffffff ;  /* 0xffffffff00057882 */ /* 0x000fe20000000000 */
[----:B------:R-:W-:-:S04]  /*1270*/  ISETP.GE.U32.AND P0, PT, R29, R4, PT ;  /* 0x000000041d00720c */ /* 0x000fc80003f06070 */
[----:B------:R-:W-:Y:S01]  /*1280*/  ISETP.GE.U32.AND.EX P0, PT, R28, R5, PT, P0 ;  /* 0x000000051c00720c */ /* 0x000fe20003f06100 */
[----:B------:R-:W-:-:S12]  /*1290*/  BRA.DIV UR5, `(.L_x_14) ;  /* 0x0000002605ec7947 */ /* 0x000fd8000b800000 */
[----:B------:R-:W1:Y:S02]  /*12a0*/  SHFL.IDX PT, R0, R0, RZ, 0x1f ;  /* 0x00001fff00007589 */ /* 0x000e6400000e0000 */
.L_x_59:
[----:B------:R-:W-:Y:S01]  /*12b0*/  BSSY.RECONVERGENT B0, `(.L_x_15) ;  /* 0x00000f6000007945 */ /* 0x000fe20003800200 */
[----:B------:R-:W-:-:S03]  /*12c0*/  HFMA2 R20, -RZ, RZ, 0, 0 ;  /* 0x00000000ff147431 */ /* 0x000fc600000001ff */
[----:B------:R-:W-:Y:S05]  /*12d0*/  @P0 BRA `(.L_x_16) ;  /* 0x0000000c00cc0947 */ /* 0x000fea0003800000 */
[----:B------:R-:W2:Y:S01]  /*12e0*/  LDC R21, c[0x0][0x360] ;  /* 0x0000d800ff157b82 */ /* 0x000ea20000000800 */
[----:B------:R-:W-:-:S04]  /*12f0*/  ISETP.NE.U32.AND P0, PT, R10, RZ, PT ;  /* 0x000000ff0a00720c */ /* 0x000fc80003f05070 */
[----:B------:R-:W-:-:S13]  /*1300*/  ISETP.NE.AND.EX P0, PT, R3, RZ, PT, P0 ;  /* 0x000000ff0300720c */ /* 0x000fda0003f05300 */
[----:B------:R-:W-:Y:S05]  /*1310*/  @P0 BRA `(.L_x_17) ;  /* 0x0000000000580947 */ /* 0x000fea0003800000 */
[----:B------:R-:W1:Y:S01]  /*1320*/  LDCU UR5, c[0x0][0x3b0] ;  /* 0x00007600ff0577ac */ /* 0x000e620008000800 */
[----:B------:R-:W-:Y:S02]  /*1330*/  IMAD.MOV.U32 R7, RZ, RZ, 0x3bbb989d ;  /* 0x3bbb989dff077424 */ /* 0x000fe400078e00ff */
[----:B------:R-:W-:Y:S02]  /*1340*/  IMAD.MOV.U32 R9, RZ, RZ, 0x437c0000 ;  /* 0x437c0000ff097424 */ /* 0x000fe400078e00ff */
[----:B------:R-:W-:Y:S02]  /*1350*/  IMAD.MOV.U32 R20, RZ, RZ, RZ ;  /* 0x000000ffff147224 */ /* 0x000fe400078e00ff */
[----:B-1----:R-:W-:-:S04]  /*1360*/  FFMA R2, RZ, UR5, -R0 ;  /* 0x00000005ff027c23 */ /* 0x002fc80008000800 */
[----:B0-----:R-:W-:-:S04]  /*1370*/  FFMA.SAT R6, R2, R7, 0.5 ;  /* 0x3f00000002067423 */ /* 0x001fc80000002007 */
[----:B------:R-:W-:-:S04]  /*1380*/  FFMA.RM R6, R6, R9, 12582913 ;  /* 0x4b40000106067423 */ /* 0x000fc80000004009 */
[C---:B------:R-:W-:Y:S01]  /*1390*/  FADD R7, R6.reuse, -12583039 ;  /* 0xcb40007f06077421 */ /* 0x040fe20000000000 */
[----:B------:R-:W-:-:S03]  /*13a0*/  SHF.L.U32 R6, R6, 0x17, RZ ;  /* 0x0000001706067819 */ /* 0x000fc600000006ff */
[----:B------:R-:W-:-:S04]  /*13b0*/  FFMA R7, R2, 1.4426950216293334961, -R7 ;  /* 0x3fb8aa3b02077823 */ /* 0x000fc80000000807 */
[----:B------:R-:W-:Y:S01]  /*13c0*/  FFMA R7, R2, 1.925963033500011079e-08, R7 ;  /* 0x32a5706002077823 */ /* 0x000fe20000000007 */
[----:B------:R-:W-:-:S05]  /*13d0*/  IMAD.MOV.U32 R2, RZ, RZ, R29 ;  /* 0x000000ffff027224 */ /* 0x000fca00078e001d */
[----:B------:R-:W0:Y:S02]  /*13e0*/  MUFU.EX2 R7, R7 ;  /* 0x0000000700077308 */ /* 0x000e240000000800 */
[----:B0-----:R-:W-:Y:S01]  /*13f0*/  FMUL R9, R6, R7 ;  /* 0x0000000706097220 */ /* 0x001fe20000400000 */
[----:B------:R-:W-:-:S07]  /*1400*/  MOV R6, R28 ;  /* 0x0000001c00067202 */ /* 0x000fce0000000f00 */
.L_x_18:
[----:B--2---:R-:W-:Y:S01]  /*1410*/  IADD3 R2, P0, PT, R21, R2, RZ ;  /* 0x0000000215027210 */ /* 0x004fe20007f1e0ff */
[----:B------:R-:W-:-:S04]  /*1420*/  FADD R20, R9, R20 ;  /* 0x0000001409147221 */ /* 0x000fc80000000000 */
[----:B------:R-:W-:Y:S01]  /*1430*/  IMAD.X R6, RZ, RZ, R6, P0 ;  /* 0x000000ffff067224 */ /* 0x000fe200000e0606 */
[----:B------:R-:W-:-:S04]  /*1440*/  ISETP.GE.U32.AND P0, PT, R2, R4, PT ;  /* 0x000000040200720c */ /* 0x000fc80003f06070 */
[----:B------:R-:W-:-:S13]  /*1450*/  ISETP.GE.U32.AND.EX P0, PT, R6, R5, PT, P0 ;  /* 0x000000050600720c */ /* 0x000fda0003f06100 */
[----:B------:R-:W-:Y:S05]  /*1460*/  @!P0 BRA `(.L_x_18) ;  /* 0xfffffffc00e88947 */ /* 0x000fea000383ffff */
[----:B------:R-:W-:Y:S05]  /*1470*/  BRA `(.L_x_16) ;  /* 0x0000000c00647947 */ /* 0x000fea0003800000 */
.L_x_17:
[C---:B------:R-:W-:Y:S01]  /*1480*/  LOP3.LUT R11, R10.reuse, 0xf, RZ, 0xc0, !PT ;  /* 0x0000000f0a0b7812 */ /* 0x040fe200078ec0ff */
[----:B------:R-:W-:Y:S01]  /*1490*/  IMAD.MOV.U32 R20, RZ, RZ, RZ ;  /* 0x000000ffff147224 */ /* 0x000fe200078e00ff */
[C---:B------:R-:W-:Y:S01]  /*14a0*/  LOP3.LUT R9, R10.reuse, 0x7, RZ, 0xc0, !PT ;  /* 0x000000070a097812 */ /* 0x040fe200078ec0ff */
[----:B------:R-:W-:Y:S01]  /*14b0*/  IMAD.MOV.U32 R2, RZ, RZ, R28 ;  /* 0x000000ffff027224 */ /* 0x000fe200078e001c */
[----:B------:R-:W-:Y:S02]  /*14c0*/  LOP3.LUT R8, R10, 0x3, RZ, 0xc0, !PT ;  /* 0x000000030a087812 */ /* 0x000fe400078ec0ff */
[----:B0-----:R-:W-:-:S07]  /*14d0*/  MOV R6, R29 ;  /* 0x0000001d00067202 */ /* 0x001fce0000000f00 */
.L_x_28:
[----:B------:R-:W0:Y:S01]  /*14e0*/  LDCU.128 UR12, c[0x0][0x3a0] ;  /* 0x00007400ff0c77ac */ /* 0x000e220008000c00 */
[----:B------:R-:W-:Y:S01]  /*14f0*/  MOV R12, UR4 ;  /* 0x00000004000c7c02 */ /* 0x000fe20008000f00 */
[----:B------:R-:W-:Y:S02]  /*1500*/  IMAD.MOV.U32 R13, RZ, RZ, RZ ;  /* 0x000000ffff0d7224 */ /* 0x000fe400078e00ff */
[----:B------:R-:W-:Y:S02]  /*1510*/  HFMA2 R7, -RZ, RZ, 0, 0 ;  /* 0x00000000ff077431 */ /* 0x000fe400000001ff */
[----:B0-----:R-:W-:Y:S02]  /*1520*/  IMAD.U32 R10, RZ, RZ, UR14 ;  /* 0x0000000eff0a7e24 */ /* 0x001fe4000f8e00ff */
[----:B------:R-:W-:Y:S02]  /*1530*/  IMAD.U32 R3, RZ, RZ, UR15 ;  /* 0x0000000fff037e24 */ /* 0x000fe4000f8e00ff */
[----:B------:R-:W-:Y:S01]  /*1540*/  IMAD R5, R2, UR12, RZ ;  /* 0x0000000c02057c24 */ /* 0x000fe2000f8e02ff */
[----:B------:R-:W-:Y:S01]  /*1550*/  ISETP.GE.U32.AND P0, PT, R10, 0x10, PT ;  /* 0x000000100a00780c */ /* 0x000fe20003f06070 */
[----:B------:R-:W-:-:S03]  /*1560*/  IMAD.WIDE.U32 R12, R6, UR12, R12 ;  /* 0x0000000c060c7c25 */ /* 0x000fc6000f8e000c */
[----:B------:R-:W-:Y:S01]  /*1570*/  ISETP.GE.U32.AND.EX P0, PT, R3, RZ, PT, P0 ;  /* 0x000000ff0300720c */ /* 0x000fe20003f06100 */
[----:B------:R-:W-:Y:S01]  /*1580*/  IMAD R23, R6, UR13, R5 ;  /* 0x0000000d06177c24 */ /* 0x000fe2000f8e0205 */
[----:B------:R-:W-:-:S03]  /*1590*/  CS2R R4, SRZ ;  /* 0x0000000000047805 */ /* 0x000fc6000001ff00 */
[----:B------:R-:W-:-:S08]  /*15a0*/  IMAD.IADD R23, R13, 0x1, R23 ;  /* 0x000000010d177824 */ /* 0x000fd000078e0217 */
[----:B------:R-:W-:Y:S05]  /*15b0*/  @!P0 BRA `(.L_x_19) ;  /* 0x00000004001c8947 */ /* 0x000fea0003800000 */
[----:B------:R-:W-:Y:S01]  /*15c0*/  BSSY.RECONVERGENT B1, `(.L_x_20) ;  /* 0x0000044000017945 */ /* 0x000fe20003800200 */
[----:B------:R-:W-:Y:S01]  /*15d0*/  IMAD.MOV.U32 R7, RZ, RZ, RZ ;  /* 0x000000ffff077224 */ /* 0x000fe200078e00ff */
[----:B------:R-:W-:-:S07]  /*15e0*/  CS2R R18, SRZ ;  /* 0x0000000000127805 */ /* 0x000fce000001ff00 */
.L_x_21:
[----:B------:R-:W0:Y:S01]  /*15f0*/  LDCU.64 UR10, c[0x0][0x388] ;  /* 0x00007100ff0a77ac */ /* 0x000e220008000a00 */
[----:B------:R-:W-:Y:S01]  /*1600*/  MOV R4, R18 ;  /* 0x0000001200047202 */ /* 0x000fe20000000f00 */
[----:B------:R-:W-:Y:S01]  /*1610*/  IMAD R14, R23, R10, RZ ;  /* 0x0000000a170e7224 */ /* 0x000fe200078e02ff */
[----:B------:R-:W-:Y:S01]  /*1620*/  LEA R16, P0, R18, R27, 0x2 ;  /* 0x0000001b12107211 */ /* 0x000fe200078010ff */
[--C-:B------:R-:W-:Y:S02]  /*1630*/  IMAD.MOV.U32 R5, RZ, RZ, R19.reuse ;  /* 0x000000ffff057224 */ /* 0x100fe400078e0013 */
[----:B------:R-:W-:Y:S01]  /*1640*/  IMAD R15, R12, R3, R14 ;  /* 0x000000030c0f7224 */ /* 0x000fe200078e020e */
[----:B------:R-:W-:Y:S01]  /*1650*/  LEA.HI.X R17, R18, R26, R19, 0x2, P0 ;  /* 0x0000001a12117211 */ /* 0x000fe200000f1413 */
[----:B------:R-:W-:-:S04]  /*1660*/  IMAD.WIDE.U32 R4, R12, R10, R4 ;  /* 0x0000000a0c047225 */ /* 0x000fc800078e0004 */
[----:B------:R-:W-:Y:S01]  /*1670*/  IMAD.IADD R5, R5, 0x1, R15 ;  /* 0x0000000105057824 */ /* 0x000fe200078e020f */
[----:B------:R-:W3:Y:S04]  /*1680*/  LDG.E R24, desc[UR16][R16.64+0x4] ;  /* 0x0000041010187981 */ /* 0x000ee8000c1e1900 */
[----:B------:R-:W4:Y:S01]  /*1690*/  LDG.E R30, desc[UR16][R16.64+0x8] ;  /* 0x00000810101e7981 */ /* 0x000f22000c1e1900 */
[----:B0-----:R-:W-:-:S03]  /*16a0*/  LEA R14, P1, R4, UR10, 0x2 ;  /* 0x0000000a040e7c11 */ /* 0x001fc6000f8210ff */
[----:B------:R-:W5:Y:S01]  /*16b0*/  LDG.E R34, desc[UR16][R16.64+0x24] ;  /* 0x0000241010227981 */ /* 0x000f62000c1e1900 */
[----:B------:R-:W-:-:S03]  /*16c0*/  LEA.HI.X R15, R4, UR11, R5, 0x2, P1 ;  /* 0x0000000b040f7c11 */ /* 0x000fc600088f1405 */
[----:B------:R-:W2:Y:S04]  /*16d0*/  LDG.E R4, desc[UR16][R16.64] ;  /* 0x0000001010047981 */ /* 0x000ea8000c1e1900 */
[----:B------:R-:W2:Y:S04]  /*16e0*/  LDG.E R5, desc[UR16][R14.64] ;  /* 0x000000100e057981 */ /* 0x000ea8000c1e1900 */
[----:B------:R-:W3:Y:S04]  /*16f0*/  LDG.E R25, desc[UR16][R14.64+0x4] ;  /* 0x000004100e197981 */ /* 0x000ee8000c1e1900 */
[----:B------:R-:W4:Y:S04]  /*1700*/  LDG.E R31, desc[UR16][R14.64+0x8] ;  /* 0x000008100e1f7981 */ /* 0x000f28000c1e1900 */
[----:B------:R-:W5:Y:S04]  /*1710*/  LDG.E R32, desc[UR16][R14.64+0x10] ;  /* 0x000010100e207981 */ /* 0x000f68000c1e1900 */
[----:B------:R-:W5:Y:S01]  /*1720*/  LDG.E R33, desc[UR16][R14.64+0x14] ;  /* 0x000014100e217981 */ /* 0x000f62000c1e1900 */
[----:B--2---:R-:W-:-:S03]  /*1730*/  FFMA R7, R4, R5, R7 ;  /* 0x0000000504077223 */ /* 0x004fc60000000007 */
[----:B------:R-:W2:Y:S04]  /*1740*/  LDG.E R4, desc[UR16][R16.64+0xc] ;  /* 0x00000c1010047981 */ /* 0x000ea8000c1e1900 */
[----:B------:R-:W2:Y:S01]  /*1750*/  LDG.E R5, desc[UR16][R14.64+0xc] ;  /* 0x00000c100e057981 */ /* 0x000ea2000c1e1900 */
[----:B---3--:R-:W-:-:S03]  /*1760*/  FFMA R7, R24, R25, R7 ;  /* 0x0000001918077223 */ /* 0x008fc60000000007 */
[----:B------:R-:W5:Y:S01]  /*1770*/  LDG.E R25, desc[UR16][R16.64+0x10] ;  /* 0x0000101010197981 */ /* 0x000f62000c1e1900 */
[----:B----4-:R-:W-:-:S03]  /*1780*/  FFMA R31, R30, R31, R7 ;  /* 0x0000001f1e1f7223 */ /* 0x010fc60000000007 */
[----:B------:R-:W3:Y:S04]  /*1790*/  LDG.E R30, desc[UR16][R16.64+0x14] ;  /* 0x00001410101e7981 */ /* 0x000ee8000c1e1900 */
[----:B------:R-:W4:Y:S04]  /*17a0*/  LDG.E R24, desc[UR16][R16.64+0x18] ;  /* 0x0000181010187981 */ /* 0x000f28000c1e1900 */
[----:B------:R-:W4:Y:S01]  /*17b0*/  LDG.E R7, desc[UR16][R14.64+0x18] ;  /* 0x000018100e077981 */ /* 0x000f22000c1e1900 */
[----:B--2---:R-:W-:-:S03]  /*17c0*/  FFMA R4, R4, R5, R31 ;  /* 0x0000000504047223 */ /* 0x004fc6000000001f */
[----:B------:R-:W2:Y:S01]  /*17d0*/  LDG.E R5, desc[UR16][R16.64+0x1c] ;  /* 0x00001c1010057981 */ /* 0x000ea2000c1e1900 */
[----:B-----5:R-:W-:-:S03]  /*17e0*/  FFMA R25, R25, R32, R4 ;  /* 0x0000002019197223 */ /* 0x020fc60000000004 */
[----:B------:R-:W2:Y:S04]  /*17f0*/  LDG.E R4, desc[UR16][R14.64+0x1c] ;  /* 0x00001c100e047981 */ /* 0x000ea8000c1e1900 */
[----:B------:R-:W5:Y:S04]  /*1800*/  LDG.E R31, desc[UR16][R16.64+0x20] ;  /* 0x00002010101f7981 */ /* 0x000f68000c1e1900 */
[----:B------:R-:W5:Y:S01]  /*1810*/  LDG.E R32, desc[UR16][R14.64+0x20] ;  /* 0x000020100e207981 */ /* 0x000f62000c1e1900 */
[----:B---3--:R-:W-:-:S03]  /*1820*/  FFMA R25, R30, R33, R25 ;  /* 0x000000211e197223 */ /* 0x008fc60000000019 */
[----:B------:R-:W3:Y:S01]  /*1830*/  LDG.E R33, desc[UR16][R16.64+0x3c] ;  /* 0x00003c1010217981 */ /* 0x000ee2000c1e1900 */
[----:B----4-:R-:W-:-:S03]  /*1840*/  FFMA R30, R24, R7, R25 ;  /* 0x00000007181e7223 */ /* 0x010fc60000000019 */
[----:B------:R-:W4:Y:S04]  /*1850*/  LDG.E R25, desc[UR16][R14.64+0x24] ;  /* 0x000024100e197981 */ /* 0x000f28000c1e1900 */
[----:B------:R-:W3:Y:S04]  /*1860*/  LDG.E R7, desc[UR16][R16.64+0x28] ;  /* 0x0000281010077981 */ /* 0x000ee8000c1e1900 */
[----:B------:R-:W3:Y:S01]  /*1870*/  LDG.E R24, desc[UR16][R14.64+0x28] ;  /* 0x000028100e187981 */ /* 0x000ee2000c1e1900 */
[----:B--2---:R-:W-:-:S03]  /*1880*/  FFMA R4, R5, R4, R30 ;  /* 0x0000000405047223 */ /* 0x004fc6000000001e */
[----:B------:R-:W2:Y:S04]  /*1890*/  LDG.E R5, desc[UR16][R14.64+0x2c] ;  /* 0x00002c100e057981 */ /* 0x000ea8000c1e1900 */
[----:B------:R-:W2:Y:S01]  /*18a0*/  LDG.E R30, desc[UR16][R16.64+0x30] ;  /* 0x00003010101e7981 */ /* 0x000ea2000c1e1900 */
[----:B-----5:R-:W-:-:S03]  /*18b0*/  FFMA R31, R31, R32, R4 ;  /* 0x000000201f1f7223 */ /* 0x020fc60000000004 */
[----:B------:R-:W2:Y:S04]  /*18c0*/  LDG.E R4, desc[UR16][R16.64+0x2c] ;  /* 0x00002c1010047981 */ /* 0x000ea8000c1e1900 */
[----:B------:R-:W5:Y:S01]  /*18d0*/  LDG.E R32, desc[UR16][R14.64+0x34] ;  /* 0x000034100e207981 */ /* 0x000f62000c1e1900 */
[----:B----4-:R-:W-:-:S03]  /*18e0*/  FFMA R34, R34, R25, R31 ;  /* 0x0000001922227223 */ /* 0x010fc6000000001f */
[----:B------:R-:W4:Y:S04]  /*18f0*/  LDG.E R25, desc[UR16][R14.64+0x30] ;  /* 0x000030100e197981 */ /* 0x000f28000c1e1900 */
[----:B------:R-:W5:Y:S01]  /*1900*/  LDG.E R31, desc[UR16][R16.64+0x34] ;  /* 0x00003410101f7981 */ /* 0x000f62000c1e1900 */
[----:B---3--:R-:W-:-:S03]  /*1910*/  FFMA R35, R7, R24, R34 ;  /* 0x0000001807237223 */ /* 0x008fc60000000022 */
[----:B------:R-:W3:Y:S04]  /*1920*/  LDG.E R7, desc[UR16][R16.64+0x38] ;  /* 0x0000381010077981 */ /* 0x000ee8000c1e1900 */
[----:B------:R-:W3:Y:S04]  /*1930*/  LDG.E R24, desc[UR16][R14.64+0x38] ;  /* 0x000038100e187981 */ /* 0x000ee8000c1e1900 */
[----:B------:R-:W3:Y:S01]  /*1940*/  LDG.E R34, desc[UR16][R14.64+0x3c] ;  /* 0x00003c100e227981 */ /* 0x000ee2000c1e1900 */
[----:B------:R-:W-:-:S04]  /*1950*/  IADD3 R18, P0, PT, R18, 0x10, RZ ;  /* 0x0000001012127810 */ /* 0x000fc80007f1e0ff */
[----:B------:R-:W-:Y:S01]  /*1960*/  IADD3.X R19, PT, PT, RZ, R19, RZ, P0, !PT ;  /* 0x00000013ff137210 */ /* 0x000fe200007fe4ff */
[----:B--2---:R-:W-:Y:S01]  /*1970*/  FFMA R5, R4, R5, R35 ;  /* 0x0000000504057223 */ /* 0x004fe20000000023 */
[----:B------:R-:W-:-:S04]  /*1980*/  LOP3.LUT R4, R10, 0xfffffff0, RZ, 0xc0, !PT ;  /* 0xfffffff00a047812 */ /* 0x000fc800078ec0ff */
[----:B------:R-:W-:-:S04]  /*1990*/  ISETP.NE.U32.AND P0, PT, R18, R4, PT ;  /* 0x000000041200720c */ /* 0x000fc80003f05070 */
[----:B------:R-:W-:Y:S01]  /*19a0*/  ISETP.NE.AND.EX P0, PT, R19, R3, PT, P0 ;  /* 0x000000031300720c */ /* 0x000fe20003f05300 */
[----:B----4-:R-:W-:-:S04]  /*19b0*/  FFMA R30, R30, R25, R5 ;  /* 0x000000191e1e7223 */ /* 0x010fc80000000005 */
[----:B-----5:R-:W-:-:S04]  /*19c0*/  FFMA R30, R31, R32, R30 ;  /* 0x000000201f1e7223 */ /* 0x020fc8000000001e */
[----:B---3--:R-:W-:-:S04]  /*19d0*/  FFMA R24, R7, R24, R30 ;  /* 0x0000001807187223 */ /* 0x008fc8000000001e */
[----:B------:R-:W-:Y:S01]  /*19e0*/  FFMA R7, R33, R34, R24 ;  /* 0x0000002221077223 */ /* 0x000fe20000000018 */
[----:B------:R-:W-:Y:S06]  /*19f0*/  @P0 BRA `(.L_x_21) ;  /* 0xfffffff800fc0947 */ /* 0x000fec000383ffff */
[----:B------:R-:W-:Y:S05]  /*1a00*/  BSYNC.RECONVERGENT B1 ;  /* 0x0000000000017941 */ /* 0x000fea0003800200 */
.L_x_20:
[----:B------:R-:W0:Y:S02]  /*1a10*/  LDCU UR5, c[0x0][0x3ac] ;  /* 0x00007580ff0577ac */ /* 0x000e240008000800 */
[----:B0-----:R-:W-:-:S07]  /*1a20*/  IMAD.U32 R5, RZ, RZ, UR5 ;  /* 0x00000005ff057e24 */ /* 0x001fce000f8e00ff */
.L_x_19:
[----:B------:R-:W-:Y:S01]  /*1a30*/  ISETP.NE.U32.AND P0, PT, R11, RZ, PT ;  /* 0x000000ff0b00720c */ /* 0x000fe20003f05070 */
[----:B------:R-:W-:Y:S03]  /*1a40*/  BSSY.RECONVERGENT B1, `(.L_x_22) ;  /* 0x0000068000017945 */ /* 0x000fe60003800200 */
[----:B------:R-:W-:-:S13]  /*1a50*/  ISETP.NE.AND.EX P0, PT, RZ, RZ, PT, P0 ;  /* 0x000000ffff00720c */ /* 0x000fda0003f05300 */
[----:B------:R-:W-:Y:S05]  /*1a60*/  @!P0 BRA `(.L_x_23) ;  /* 0x0000000400948947 */ /* 0x000fea0003800000 */
[----:B------:R-:W-:Y:S01]  /*1a70*/  IADD3 R14, P1, PT, R11, -0x1, RZ ;  /* 0xffffffff0b0e7810 */ /* 0x000fe20007f3e0ff */
[----:B------:R-:W-:Y:S01]  /*1a80*/  BSSY.RECONVERGENT B2, `(.L_x_24) ;  /* 0x000002a000027945 */ /* 0x000fe20003800200 */
[----:B------:R-:W-:Y:S02]  /*1a90*/  ISETP.NE.U32.AND P2, PT, R9, RZ, PT ;  /* 0x000000ff0900720c */ /* 0x000fe40003f45070 */
[----:B------:R-:W-:Y:S01]  /*1aa0*/  ISETP.GE.U32.AND P0, PT, R14, 0x7, PT ;  /* 0x000000070e00780c */ /* 0x000fe20003f06070 */
[----:B------:R-:W-:-:S05]  /*1ab0*/  IMAD.X R14, RZ, RZ, -0x1, P1 ;  /* 0xffffffffff0e7424 */ /* 0x000fca00008e06ff */
        /* <DEDUP_REMOVED lines=11> */
[----:B------:R-:W3:Y:S01]  /*1b70*/  LDG.E R24, desc[UR16][R16.64+0x4] ;  /* 0x0000041010187981 */ /* 0x000ee2000c1e1900 */
[----:B------:R-:W-:-:S03]  /*1b80*/  LEA.HI.X R19, R14, UR11, R15, 0x2, P2 ;  /* 0x0000000b0e137c11 */ /* 0x000fc600090f140f */
[----:B------:R-:W4:Y:S04]  /*1b90*/  LDG.E R30, desc[UR16][R16.64+0xc] ;  /* 0x00000c10101e7981 */ /* 0x000f28000c1e1900 */
[----:B------:R-:W5:Y:S04]  /*1ba0*/  LDG.E R14, desc[UR16][R16.64] ;  /* 0x00000010100e7981 */ /* 0x000f68000c1e1900 */
[----:B------:R-:W5:Y:S04]  /*1bb0*/  LDG.E R15, desc[UR16][R18.64] ;  /* 0x00000010120f7981 */ /* 0x000f68000c1e1900 */
[----:B------:R-:W3:Y:S04]  /*1bc0*/  LDG.E R25, desc[UR16][R18.64+0x4] ;  /* 0x0000041012197981 */ /* 0x000ee8000c1e1900 */
[----:B------:R-:W4:Y:S04]  /*1bd0*/  LDG.E R31, desc[UR16][R18.64+0xc] ;  /* 0x00000c10121f7981 */ /* 0x000f28000c1e1900 */
[----:B------:R-:W2:Y:S04]  /*1be0*/  LDG.E R37, desc[UR16][R18.64+0x10] ;  /* 0x0000101012257981 */ /* 0x000ea8000c1e1900 */
[----:B------:R-:W2:Y:S04]  /*1bf0*/  LDG.E R33, desc[UR16][R18.64+0x14] ;  /* 0x0000141012217981 */ /* 0x000ea8000c1e1900 */
[----:B------:R-:W2:Y:S04]  /*1c00*/  LDG.E R34, desc[UR16][R18.64+0x18] ;  /* 0x0000181012227981 */ /* 0x000ea8000c1e1900 */
[----:B------:R-:W2:Y:S04]  /*1c10*/  LDG.E R32, desc[UR16][R16.64+0x1c] ;  /* 0x00001c1010207981 */ /* 0x000ea8000c1e1900 */
[----:B------:R-:W2:Y:S01]  /*1c20*/  LDG.E R35, desc[UR16][R18.64+0x1c] ;  /* 0x00001c1012237981 */ /* 0x000ea2000c1e1900 */
[----:B-----5:R-:W-:-:S03]  /*1c30*/  FFMA R15, R14, R15, R7 ;  /* 0x0000000f0e0f7223 */ /* 0x020fc60000000007 */
[----:B------:R-:W5:Y:S04]  /*1c40*/  LDG.E R7, desc[UR16][R16.64+0x8] ;  /* 0x0000081010077981 */ /* 0x000f68000c1e1900 */
[----:B------:R-:W5:Y:S01]  /*1c50*/  LDG.E R14, desc[UR16][R18.64+0x8] ;  /* 0x00000810120e7981 */ /* 0x000f62000c1e1900 */
[----:B---3--:R-:W-:-:S03]  /*1c60*/  FFMA R36, R24, R25, R15 ;  /* 0x0000001918247223 */ /* 0x008fc6000000000f */
[----:B------:R-:W2:Y:S04]  /*1c70*/  LDG.E R25, desc[UR16][R16.64+0x10] ;  /* 0x0000101010197981 */ /* 0x000ea8000c1e1900 */
[----:B------:R-:W3:Y:S04]  /*1c80*/  LDG.E R24, desc[UR16][R16.64+0x14] ;  /* 0x0000141010187981 */ /* 0x000ee8000c1e1900 */
[----:B------:R-:W3:Y:S01]  /*1c90*/  LDG.E R15, desc[UR16][R16.64+0x18] ;  /* 0x00001810100f7981 */ /* 0x000ee2000c1e1900 */
[----:B------:R-:W-:-:S05]  /*1ca0*/  IADD3 R4, P1, PT, R4, 0x8, RZ ;  /* 0x0000000804047810 */ /* 0x000fca0007f3e0ff */
[----:B------:R-:W-:Y:S02]  /*1cb0*/  IMAD.X R5, RZ, RZ, R5, P1 ;  /* 0x000000ffff057224 */ /* 0x000fe400008e0605 */
[----:B-----5:R-:W-:-:S04]  /*1cc0*/  FFMA R7, R7, R14, R36 ;  /* 0x0000000e07077223 */ /* 0x020fc80000000024 */
[----:B----4-:R-:W-:-:S04]  /*1cd0*/  FFMA R30, R30, R31, R7 ;  /* 0x0000001f1e1e7223 */ /* 0x010fc80000000007 */
[----:B--2---:R-:W-:-:S04]  /*1ce0*/  FFMA R25, R25, R37, R30 ;  /* 0x0000002519197223 */ /* 0x004fc8000000001e */
[----:B---3--:R-:W-:-:S04]  /*1cf0*/  FFMA R24, R24, R33, R25 ;  /* 0x0000002118187223 */ /* 0x008fc80000000019 */
[----:B------:R-:W-:-:S04]  /*1d00*/  FFMA R15, R15, R34, R24 ;  /* 0x000000220f0f7223 */ /* 0x000fc80000000018 */
[----:B------:R-:W-:-:S07]  /*1d10*/  FFMA R7, R32, R35, R15 ;  /* 0x0000002320077223 */ /* 0x000fce000000000f */
.L_x_25:
[----:B------:R-:W-:Y:S05]  /*1d20*/  BSYNC.RECONVERGENT B2 ;  /* 0x0000000000027941 */ /* 0x000fea0003800200 */
.L_x_24:
        /* <DEDUP_REMOVED lines=25> */
[----:B------:R-:W2:Y:S01]  /*1ec0*/  LDG.E R32, desc[UR16][R18.64+0xc] ;  /* 0x00000c1012207981 */ /* 0x000ea2000c1e1900 */
[----:B------:R-:W-:-:S05]  /*1ed0*/  IADD3 R4, P1, PT, R4, 0x4, RZ ;  /* 0x0000000404047810 */ /* 0x000fca0007f3e0ff */
[----:B------:R-:W-:Y:S02]  /*1ee0*/  IMAD.X R5, RZ, RZ, R5, P1 ;  /* 0x000000ffff057224 */ /* 0x000fe400008e0605 */
[----:B-----5:R-:W-:-:S04]  /*1ef0*/  FFMA R14, R14, R15, R7 ;  /* 0x0000000f0e0e7223 */ /* 0x020fc80000000007 */
[----:B---3--:R-:W-:-:S04]  /*1f00*/  FFMA R14, R25, R24, R14 ;  /* 0x00000018190e7223 */ /* 0x008fc8000000000e */
[----:B----4-:R-:W-:-:S04]  /*1f10*/  FFMA R14, R31, R30, R14 ;  /* 0x0000001e1f0e7223 */ /* 0x010fc8000000000e */
[----:B--2---:R-:W-:-:S07]  /*1f20*/  FFMA R7, R33, R32, R14 ;  /* 0x0000002021077223 */ /* 0x004fce000000000e */
.L_x_27:
[----:B------:R-:W-:Y:S05]  /*1f30*/  BSYNC.RECONVERGENT B2 ;  /* 0x0000000000027941 */ /* 0x000fea0003800200 */
.L_x_26:
        /* <DEDUP_REMOVED lines=8> */
[----:B------:R-:W3:Y:S01]  /*1fc0*/  LDG.E R4, desc[UR16][R16.64] ;  /* 0x0000001010047981 */ /* 0x000ee2000c1e1900 */
[----:B0-----:R-:W-:-:S04]  /*1fd0*/  LEA R12, P1, R14, UR10, 0x2 ;  /* 0x0000000a0e0c7c11 */ /* 0x001fc8000f8210ff */
[----:B------:R-:W-:-:S05]  /*1fe0*/  LEA.HI.X R13, R14, UR11, R13, 0x2, P1 ;  /* 0x0000000b0e0d7c11 */ /* 0x000fca00088f140d */
[----:B------:R-:W3:Y:S01]  /*1ff0*/  LDG.E R5, desc[UR16][R12.64] ;  /* 0x000000100c057981 */ /* 0x000ee2000c1e1900 */
[----:B------:R-:W-:-:S04]  /*2000*/  ISETP.NE.U32.AND P0, PT, R8, 0x1, PT ;  /* 0x000000010800780c */ /* 0x000fc80003f05070 */
[----:B------:R-:W-:Y:S01]  /*2010*/  ISETP.NE.AND.EX P0, PT, RZ, RZ, PT, P0 ;  /* 0x000000ffff00720c */ /* 0x000fe20003f05300 */
[----:B---3--:R-:W-:-:S12]  /*2020*/  FFMA R7, R4, R5, R7 ;  /* 0x0000000504077223 */ /* 0x008fd80000000007 */
[----:B------:R-:W-:Y:S05]  /*2030*/  @!P0 BRA `(.L_x_23) ;  /* 0x0000000000208947 */ /* 0x000fea0003800000 */
[----:B------:R-:W-:Y:S01]  /*2040*/  ISETP.NE.U32.AND P0, PT, R8, 0x2, PT ;  /* 0x000000020800780c */ /* 0x000fe20003f05070 */
[----:B------:R-:W3:Y:S03]  /*2050*/  LDG.E R4, desc[UR16][R16.64+0x4] ;  /* 0x0000041010047981 */ /* 0x000ee6000c1e1900 */
[----:B------:R-:W-:Y:S01]  /*2060*/  ISETP.NE.AND.EX P0, PT, RZ, RZ, PT, P0 ;  /* 0x000000ffff00720c */ /* 0x000fe20003f05300 */
[----:B------:R-:W3:-:S12]  /*2070*/  LDG.E R5, desc[UR16][R12.64+0x4] ;  /* 0x000004100c057981 */ /* 0x000ed8000c1e1900 */
[----:B------:R-:W4:Y:S04]  /*2080*/  @P0 LDG.E R14, desc[UR16][R16.64+0x8] ;  /* 0x00000810100e0981 */ /* 0x000f28000c1e1900 */
[----:B------:R-:W4:Y:S01]  /*2090*/  @P0 LDG.E R15, desc[UR16][R12.64+0x8] ;  /* 0x000008100c0f0981 */ /* 0x000f22000c1e1900 */
[----:B---3--:R-:W-:-:S04]  /*20a0*/  FFMA R7, R4, R5, R7 ;  /* 0x0000000504077223 */ /* 0x008fc80000000007 */
[----:B----4-:R-:W-:-:S07]  /*20b0*/  @P0 FFMA R7, R14, R15, R7 ;  /* 0x0000000f0e070223 */ /* 0x010fce0000000007 */
.L_x_23:
[----:B------:R-:W-:Y:S05]  /*20c0*/  BSYNC.RECONVERGENT B1 ;  /* 0x0000000000017941 */ /* 0x000fea0003800200 */
.L_x_22:
[----:B------:R-:W1:Y:S01]  /*20d0*/  LDCU UR5, c[0x0][0x3b0] ;  /* 0x00007600ff0577ac */ /* 0x000e620008000800 */
[----:B------:R-:W-:Y:S02]  /*20e0*/  HFMA2 R4, -RZ, RZ, 0.96630859375, -0.0022525787353515625 ;  /* 0x3bbb989dff047431 */ /* 0x000fe400000001ff */
[----:B------:R-:W-:Y:S01]  /*20f0*/  IMAD.MOV.U32 R5, RZ, RZ, 0x437c0000 ;  /* 0x437c0000ff057424 */ /* 0x000fe200078e00ff */
[----:B--2---:R-:W-:Y:S01]  /*2100*/  IADD3 R6, P0, PT, R21, R6, RZ ;  /* 0x0000000615067210 */ /* 0x004fe20007f1e0ff */
[----:B------:R-:W0:Y:S04]  /*2110*/  LDCU.64 UR10, c[0x0][0x398] ;  /* 0x00007300ff0a77ac */ /* 0x000e280008000a00 */
[----:B------:R-:W-:Y:S02]  /*2120*/  IMAD.X R2, RZ, RZ, R2, P0 ;  /* 0x000000ffff027224 */ /* 0x000fe400000e0602 */
[----:B-1----:R-:W-:-:S04]  /*2130*/  FFMA R7, R7, UR5, -R0 ;  /* 0x0000000507077c23 */ /* 0x002fc80008000800 */
[----:B------:R-:W-:-:S04]  /*2140*/  FFMA.SAT R4, R7, R4, 0.5 ;  /* 0x3f00000007047423 */ /* 0x000fc80000002004 */
[----:B------:R-:W-:Y:S01]  /*2150*/  FFMA.RM R12, R4, R5, 12582913 ;  /* 0x4b400001040c7423 */ /* 0x000fe20000004005 */
[----:B0-----:R-:W-:-:S03]  /*2160*/  MOV R5, UR11 ;  /* 0x0000000b00057c02 */ /* 0x001fc60008000f00 */
[C---:B------:R-:W-:Y:S01]  /*2170*/  FADD R4, R12.reuse, -12583039 ;  /* 0xcb40007f0c047421 */ /* 0x040fe20000000000 */
[----:B------:R-:W-:-:S03]  /*2180*/  IMAD.SHL.U32 R13, R12, 0x800000, RZ ;  /* 0x008000000c0d7824 */ /* 0x000fc600078e00ff */
[----:B------:R-:W-:-:S04]  /*2190*/  FFMA R4, R7, 1.4426950216293334961, -R4 ;  /* 0x3fb8aa3b07047823 */ /* 0x000fc80000000804 */
[----:B------:R-:W-:Y:S01]  /*21a0*/  FFMA R7, R7, 1.925963033500011079e-08, R4 ;  /* 0x32a5706007077823 */ /* 0x000fe20000000004 */
[----:B------:R-:W-:-:S05]  /*21b0*/  IMAD.U32 R4, RZ, RZ, UR10 ;  /* 0x0000000aff047e24 */ /* 0x000fca000f8e00ff */
[----:B------:R-:W-:Y:S01]  /*21c0*/  ISETP.GE.U32.AND P0, PT, R6, R4, PT ;  /* 0x000000040600720c */ /* 0x000fe20003f06070 */
[----:B------:R-:W0:Y:S03]  /*21d0*/  MUFU.EX2 R7, R7 ;  /* 0x0000000700077308 */ /* 0x000e260000000800 */
[----:B------:R-:W-:Y:S01]  /*21e0*/  ISETP.GE.U32.AND.EX P0, PT, R2, R5, PT, P0 ;  /* 0x000000050200720c */ /* 0x000fe20003f06100 */
[----:B0-----:R-:W-:-:S12]  /*21f0*/  FFMA R20, R13, R7, R20 ;  /* 0x000000070d147223 */ /* 0x001fd80000000014 */
[----:B------:R-:W-:Y:S05]  /*2200*/  @!P0 BRA `(.L_x_28) ;  /* 0xfffffff000b48947 */ /* 0x000fea000383ffff */
.L_x_16:
[----:B------:R-:W-:Y:S05]  /*2210*/  BSYNC.RECONVERGENT B0 ;  /* 0x0000000000007941 */ /* 0x000fea0003800200 */
.L_x_15:
[----:B------:R-:W-:Y:S01]  /*2220*/  UMOV UR5, 0xffffffff ;  /* 0xffffffff00057882 */ /* 0x000fe20000000000 */
[----:B------:R-:W-:Y:S02]  /*2230*/  ISETP.NE.AND P0, PT, R22, RZ, PT ;  /* 0x000000ff1600720c */ /* 0x000fe40003f05270 */
[----:B------:R-:W-:Y:S11]  /*2240*/  BRA.DIV UR5, `(.L_x_29) ;  /* 0x0000001a052c7947 */ /* 0x000ff6000b800000 */
[----:B------:R-:W2:Y:S02]  /*2250*/  SHFL.DOWN PT, R7, R20, 0x10, 0x1f ;  /* 0x0a001f0014077f89 */ /* 0x000ea400000e0000 */
[----:B--2---:R-:W-:-:S05]  /*2260*/  FADD R7, R7, R20 ;  /* 0x0000001407077221 */ /* 0x004fca0000000000 */
[----:B------:R-:W2:Y:S02]  /*2270*/  SHFL.DOWN PT, R2, R7, 0x8, 0x1f ;  /* 0x09001f0007027f89 */ /* 0x000ea400000e0000 */
[----:B--2---:R-:W-:-:S05]  /*2280*/  FADD R2, R7, R2 ;  /* 0x0000000207027221 */ /* 0x004fca0000000000 */
[----:B------:R-:W2:Y:S02]  /*2290*/  SHFL.DOWN PT, R9, R2, 0x4, 0x1f ;  /* 0x08801f0002097f89 */ /* 0x000ea400000e0000 */
[----:B--2---:R-:W-:-:S05]  /*22a0*/  FADD R9, R2, R9 ;  /* 0x0000000902097221 */ /* 0x004fca0000000000 */
[----:B0-----:R-:W0:Y:S02]  /*22b0*/  SHFL.DOWN PT, R6, R9, 0x2, 0x1f ;  /* 0x08401f0009067f89 */ /* 0x001e2400000e0000 */
[----:B0-----:R-:W-:-:S05]  /*22c0*/  FADD R6, R9, R6 ;  /* 0x0000000609067221 */ /* 0x001fca0000000000 */
[----:B------:R0:W2:Y:S02]  /*22d0*/  SHFL.DOWN PT, R11, R6, 0x1, 0x1f ;  /* 0x08201f00060b7f89 */ /* 0x0000a400000e0000 */
.L_x_66:
[----:B------:R-:W3:Y:S01]  /*22e0*/  @!P0 S2R R7, SR_CgaCtaId ;  /* 0x0000000000078919 */ /* 0x000ee20000008800 */
[----:B------:R-:W-:Y:S01]  /*22f0*/  @!P0 MOV R2, 0x400 ;  /* 0x0000040000028802 */ /* 0x000fe20000000f00 */
[----:B--2---:R-:W-:Y:S01]  /*2300*/  FADD R11, R6, R11 ;  /* 0x0000000b060b7221 */ /* 0x004fe20000000000 */
[----:B------:R-:W-:Y:S05]  /*2310*/  WARPSYNC.ALL ;  /* 0x0000000000007948 */ /* 0x000fea0003800000 */
[----:B------:R-:W-:Y:S01]  /*2320*/  @!P0 IADD3 R2, PT, PT, R2, 0x80, RZ ;  /* 0x0000008002028810 */ /* 0x000fe20007ffe0ff */
[----:B------:R-:W-:Y:S01]  /*2330*/  BSSY B0, `(.L_x_30) ;  /* 0x000001f000007945 */ /* 0x000fe20003800000 */
[----:B------:R-:W-:-:S02]  /*2340*/  IMAD.MOV.U32 R25, RZ, RZ, RZ ;  /* 0x000000ffff197224 */ /* 0x000fc400078e00ff */
[----:B---3--:R-:W-:-:S04]  /*2350*/  @!P0 LEA R2, R7, R2, 0x18 ;  /* 0x0000000207028211 */ /* 0x008fc800078ec0ff */
[----:B------:R-:W-:-:S05]  /*2360*/  @!P0 LEA.HI R2, R29, R2, RZ, 0x1d ;  /* 0x000000021d028211 */ /* 0x000fca00078fe8ff */
[----:B------:R2:W-:Y:S01]  /*2370*/  @!P0 STS [R2], R11 ;  /* 0x0000000b02008388 */ /* 0x0005e20000000800 */
[----:B------:R-:W-:Y:S01]  /*2380*/  BAR.SYNC.DEFER_BLOCKING 0x0 ;  /* 0x0000000000007b1d */ /* 0x000fe20000010000 */
[----:B------:R-:W-:-:S13]  /*2390*/  ISETP.GT.U32.AND P0, PT, R29, 0x1f, PT ;  /* 0x0000001f1d00780c */ /* 0x000fda0003f04070 */
[----:B--2---:R-:W-:Y:S05]  /*23a0*/  @P0 BRA `(.L_x_31) ;  /* 0x00000000005c0947 */ /* 0x004fea0003800000 */
[----:B------:R-:W2:Y:S02]  /*23b0*/  LDCU UR5, c[0x0][0x360] ;  /* 0x00006c00ff0577ac */ /* 0x000ea40008000800 */
[----:B--2---:R-:W-:-:S04]  /*23c0*/  UIADD3 UR5, UPT, UPT, UR5, 0x1f, URZ ;  /* 0x0000001f05057890 */ /* 0x004fc8000fffe0ff */
[----:B------:R-:W-:-:S06]  /*23d0*/  USHF.R.U32.HI UR5, URZ, 0x5, UR5 ;  /* 0x00000005ff057899 */ /* 0x000fcc0008011605 */
[----:B------:R-:W-:Y:S01]  /*23e0*/  ISETP.GE.U32.AND P0, PT, R29, UR5, PT ;  /* 0x000000051d007c0c */ /* 0x000fe2000bf06070 */
[----:B------:R-:W-:-:S12]  /*23f0*/  UMOV UR5, 0xffffffff ;  /* 0xffffffff00057882 */ /* 0x000fd80000000000 */
[----:B------:R-:W2:Y:S01]  /*2400*/  @!P0 S2R R7, SR_CgaCtaId ;  /* 0x0000000000078919 */ /* 0x000ea20000008800 */
[----:B------:R-:W-:-:S05]  /*2410*/  @!P0 MOV R2, 0x400 ;  /* 0x0000040000028802 */ /* 0x000fca0000000f00 */
[----:B------:R-:W-:-:S05]  /*2420*/  @!P0 VIADD R2, R2, 0x80 ;  /* 0x0000008002028836 */ /* 0x000fca0000000000 */
[----:B--2---:R-:W-:Y:S01]  /*2430*/  @!P0 LEA R7, R7, R2, 0x18 ;  /* 0x0000000207078211 */ /* 0x004fe200078ec0ff */
[----:B------:R-:W-:-:S04]  /*2440*/  HFMA2 R2, -RZ, RZ, 0, 0 ;  /* 0x00000000ff027431 */ /* 0x000fc800000001ff */
[----:B------:R-:W-:-:S05]  /*2450*/  @!P0 IMAD R22, R22, 0x4, R7 ;  /* 0x0000000416168824 */ /* 0x000fca00078e0207 */
[----:B------:R2:W3:Y:S01]  /*2460*/  @!P0 LDS R2, [R22] ;  /* 0x0000000016028984 */ /* 0x0004e20000000800 */
[----:B------:R-:W-:Y:S05]  /*2470*/  BRA.DIV UR5, `(.L_x_32) ;  /* 0x0000001a05407947 */ /* 0x000fea000b800000 */
[----:B---3--:R-:W3:Y:S02]  /*2480*/  SHFL.DOWN PT, R7, R2, 0x10, 0x1f ;  /* 0x0a001f0002077f89 */ /* 0x008ee400000e0000 */
[----:B---3--:R-:W-:-:S05]  /*2490*/  FADD R7, R7, R2 ;  /* 0x0000000207077221 */ /* 0x008fca0000000000 */
[----:B0-----:R-:W0:Y:S02]  /*24a0*/  SHFL.DOWN PT, R6, R7, 0x8, 0x1f ;  /* 0x09001f0007067f89 */ /* 0x001e2400000e0000 */
[----:B0-----:R-:W-:-:S05]  /*24b0*/  FADD R6, R7, R6 ;  /* 0x0000000607067221 */ /* 0x001fca0000000000 */
[----:B------:R-:W0:Y:S02]  /*24c0*/  SHFL.DOWN PT, R9, R6, 0x4, 0x1f ;  /* 0x08801f0006097f89 */ /* 0x000e2400000e0000 */
[----:B0-----:R-:W-:-:S05]  /*24d0*/  FADD R9, R6, R9 ;  /* 0x0000000906097221 */ /* 0x001fca0000000000 */
[----:B------:R-:W0:Y:S02]  /*24e0*/  SHFL.DOWN PT, R8, R9, 0x2, 0x1f ;  /* 0x08401f0009087f89 */ /* 0x000e2400000e0000 */
[----:B0-----:R-:W-:-:S05]  /*24f0*/  FADD R8, R9, R8 ;  /* 0x0000000809087221 */ /* 0x001fca0000000000 */
[----:B------:R0:W3:Y:S02]  /*2500*/  SHFL.DOWN PT, R25, R8, 0x1, 0x1f ;  /* 0x08201f0008197f89 */ /* 0x0000e400000e0000 */
.L_x_72:
[----:B---3--:R-:W-:-:S07]  /*2510*/  FADD R25, R8, R25 ;  /* 0x0000001908197221 */ /* 0x008fce0000000000 */
.L_x_31:
[----:B------:R-:W-:Y:S05]  /*2520*/  BSYNC B0 ;  /* 0x0000000000007941 */ /* 0x000fea0003800000 */
.L_x_30:
[----:B------:R-:W-:-:S03]  /*2530*/  UMOV UR5, 0xffffffff ;  /* 0xffffffff00057882 */ /* 0x000fc60000000000 */
[----:B------:R-:W-:Y:S05]  /*2540*/  BRA.DIV UR5, `(.L_x_33) ;  /* 0x0000001a05a07947 */ /* 0x000fea000b800000 */
[----:B------:R-:W3:Y:S02]  /*2550*/  SHFL.IDX PT, R25, R25, RZ, 0x1f ;  /* 0x00001fff19197589 */ /* 0x000ee400000e0000 */
.L_x_75:
[----:B------:R-:W-:-:S04]  /*2560*/  ISETP.GE.U32.AND P0, PT, R29, R10, PT ;  /* 0x0000000a1d00720c */ /* 0x000fc80003f06070 */
[----:B------:R-:W-:-:S13]  /*2570*/  ISETP.GE.U32.AND.EX P0, PT, R28, R3, PT, P0 ;  /* 0x000000031c00720c */ /* 0x000fda0003f06100 */
[----:B------:R-:W-:Y:S05]  /*2580*/  @P0 EXIT ;  /* 0x000000000000094d */ /* 0x000fea0003800000 */
[----:B------:R-:W4:Y:S01]  /*2590*/  LDC R24, c[0x0][0x360] ;  /* 0x0000d800ff187b82 */ /* 0x000f220000000800 */
[----:B------:R-:W-:-:S04]  /*25a0*/  ISETP.NE.U32.AND P0, PT, R4, RZ, PT ;  /* 0x000000ff0400720c */ /* 0x000fc80003f05070 */
[----:B------:R-:W-:-:S13]  /*25b0*/  ISETP.NE.AND.EX P0, PT, R5, RZ, PT, P0 ;  /* 0x000000ff0500720c */ /* 0x000fda0003f05300 */
[----:B------:R-:W-:Y:S05]  /*25c0*/  @P0 BRA `(.L_x_34) ;  /* 0x0000000000300947 */ /* 0x000fea0003800000 */
.L_x_35:
[----:B------:R-:W5:Y:S01]  /*25d0*/  LDCU.64 UR10, c[0x0][0x3b8] ;  /* 0x00007700ff0a77ac */ /* 0x000f620008000a00 */
[----:B-1----:R-:W-:Y:S02]  /*25e0*/  IADD3 R0, P0, PT, R29, UR6, RZ ;  /* 0x000000061d007c10 */ /* 0x002fe4000ff1e0ff */
[----:B----4-:R-:W-:Y:S02]  /*25f0*/  IADD3 R29, P1, PT, R24, R29, RZ ;  /* 0x0000001d181d7210 */ /* 0x010fe40007f3e0ff */
[----:B------:R-:W-:-:S03]  /*2600*/  IADD3.X R5, PT, PT, R28, UR8, RZ, P0, !PT ;  /* 0x000000081c057c10 */ /* 0x000fc600087fe4ff */
[----:B------:R-:W-:Y:S01]  /*2610*/  IMAD.X R28, RZ, RZ, R28, P1 ;  /* 0x000000ffff1c7224 */ /* 0x000fe200008e061c */
[----:B-----5:R-:W-:-:S04]  /*2620*/  LEA R4, P0, R0, UR10, 0x2 ;  /* 0x0000000a00047c11 */ /* 0x020fc8000f8010ff */
[----:B------:R-:W-:Y:S02]  /*2630*/  LEA.HI.X R5, R0, UR11, R5, 0x2, P0 ;  /* 0x0000000b00057c11 */ /* 0x000fe400080f1405 */
[----:B------:R-:W-:-:S03]  /*2640*/  ISETP.GE.U32.AND P0, PT, R29, R10, PT ;  /* 0x0000000a1d00720c */ /* 0x000fc60003f06070 */
[----:B------:R1:W-:Y:S01]  /*2650*/  STG.E desc[UR16][R4.64], RZ ;  /* 0x000000ff04007986 */ /* 0x0003e2000c101910 */
[----:B------:R-:W-:-:S13]  /*2660*/  ISETP.GE.U32.AND.EX P0, PT, R28, R3, PT, P0 ;  /* 0x000000031c00720c */ /* 0x000fda0003f06100 */
[----:B-1----:R-:W-:Y:S05]  /*2670*/  @!P0 BRA `(.L_x_35) ;  /* 0xfffffffc00d48947 */ /* 0x002fea000383ffff */
[----:B------:R-:W-:Y:S05]  /*2680*/  EXIT ;  /* 0x000000000000794d */ /* 0x000fea0003800000 */
.L_x_34:
[----:B------:R-:W5:Y:S01]  /*2690*/  LDCU.64 UR10, c[0x0][0x398] ;  /* 0x00007300ff0a77ac */ /* 0x000f620008000a00 */
[C---:B------:R-:W-:Y:S02]  /*26a0*/  LOP3.LUT R13, R10.reuse, 0xf, RZ, 0xc0, !PT ;  /* 0x0000000f0a0d7812 */ /* 0x040fe400078ec0ff */
[C---:B------:R-:W-:Y:S02]  /*26b0*/  LOP3.LUT R12, R10.reuse, 0x7, RZ, 0xc0, !PT ;  /* 0x000000070a0c7812 */ /* 0x040fe400078ec0ff */
[C---:B------:R-:W-:Y:S02]  /*26c0*/  LOP3.LUT R11, R10.reuse, 0xfffffff0, RZ, 0xc0, !PT ;  /* 0xfffffff00a0b7812 */ /* 0x040fe400078ec0ff */
[----:B------:R-:W-:Y:S01]  /*26d0*/  LOP3.LUT R10, R10, 0x3, RZ, 0xc0, !PT ;  /* 0x000000030a0a7812 */ /* 0x000fe200078ec0ff */
[----:B-----5:R-:W5:Y:S02]  /*26e0*/  I2F.U64 R2, UR10 ;  /* 0x0000000a00027d12 */ /* 0x020f640008301000 */
[----:B-----5:R-:W-:-:S04]  /*26f0*/  IADD3 R3, PT, PT, R2, 0x1800000, RZ ;  /* 0x0180000002037810 */ /* 0x020fc80007ffe0ff */
[----:B------:R-:W-:-:S04]  /*2700*/  LOP3.LUT R3, R3, 0x7f800000, RZ, 0xc0, !PT ;  /* 0x7f80000003037812 */ /* 0x000fc800078ec0ff */
[----:B------:R-:W-:-:S13]  /*2710*/  ISETP.GT.U32.AND P0, PT, R3, 0x1ffffff, PT ;  /* 0x01ffffff0300780c */ /* 0x000fda0003f04070 */
[----:B------:R-:W-:Y:S05]  /*2720*/  @P0 BRA `(.L_x_36) ;  /* 0x0000000000100947 */ /* 0x000fea0003800000 */
[----:B------:R-:W-:-:S07]  /*2730*/  MOV R4, 0x2750 ;  /* 0x0000275000047802 */ /* 0x000fce0000000f00 */
[----:B01234-:R-:W-:Y:S05]  /*2740*/  CALL.REL.NOINC `($__internal_0_$__cuda_sm20_rcp_rn_f32_slowpath) ;  /* 0x0000001800447944 */ /* 0x01ffea0003c00000 */
[----:B------:R-:W-:Y:S01]  /*2750*/  IMAD.MOV.U32 R8, RZ, RZ, R3 ;  /* 0x000000ffff087224 */ /* 0x000fe200078e0003 */
[----:B------:R-:W-:Y:S06]  /*2760*/  BRA `(.L_x_37) ;  /* 0x0000000000107947 */ /* 0x000fec0003800000 */
.L_x_36:
[----:B------:R-:W5:Y:S02]  /*2770*/  MUFU.RCP R3, R2 ;  /* 0x0000000200037308 */ /* 0x000f640000001000 */
[----:B-----5:R-:W-:-:S04]  /*2780*/  FFMA R4, R2, R3, -1 ;  /* 0xbf80000002047423 */ /* 0x020fc80000000003 */
[----:B------:R-:W-:-:S04]  /*2790*/  FADD.FTZ R4, -R4, -RZ ;  /* 0x800000ff04047221 */ /* 0x000fc80000010100 */
[----:B0-----:R-:W-:-:S07]  /*27a0*/  FFMA R8, R3, R4, R3 ;  /* 0x0000000403087223 */ /* 0x001fce0000000003 */
.L_x_37:
[----:B------:R-:W-:Y:S01]  /*27b0*/  HFMA2 R4, -RZ, RZ, 0, 0 ;  /* 0x00000000ff047431 */ /* 0x000fe200000001ff */
[----:B------:R-:W-:Y:S01]  /*27c0*/  BSSY.RECONVERGENT B0, `(.L_x_38) ;  /* 0x00000f8000007945 */ /* 0x000fe20003800200 */
[----:B------:R-:W-:Y:S02]  /*27d0*/  IMAD.MOV.U32 R6, RZ, RZ, RZ ;  /* 0x000000ffff067224 */ /* 0x000fe400078e00ff */
[----:B------:R-:W-:-:S07]  /*27e0*/  IMAD.MOV.U32 R9, RZ, RZ, RZ ;  /* 0x000000ffff097224 */ /* 0x000fce00078e00ff */
.L_x_50:
[----:B------:R-:W0:Y:S01]  /*27f0*/  LDC.64 R14, c[0x0][0x3a8] ;  /* 0x0000ea00ff0e7b82 */ /* 0x000e220000000a00 */
[----:B------:R-:W-:Y:S01]  /*2800*/  UMOV UR5, URZ ;  /* 0x000000ff00057c82 */ /* 0x000fe20008000000 */
[----:B------:R-:W-:-:S06]  /*2810*/  IMAD.MOV.U32 R7, RZ, RZ, RZ ;  /* 0x000000ffff077224 */ /* 0x000fcc00078e00ff */
[----:B------:R-:W5:Y:S01]  /*2820*/  LDC.64 R2, c[0x0][0x3a0] ;  /* 0x0000e800ff027b82 */ /* 0x000f620000000a00 */
[----:B0-----:R-:W-:-:S04]  /*2830*/  ISETP.GE.U32.AND P0, PT, R14, 0x10, PT ;  /* 0x000000100e00780c */ /* 0x001fc80003f06070 */
[----:B------:R-:W-:Y:S01]  /*2840*/  ISETP.GE.U32.AND.EX P0, PT, R15, RZ, PT, P0 ;  /* 0x000000ff0f00720c */ /* 0x000fe20003f06100 */
[-C--:B-----5:R-:W-:Y:S02]  /*2850*/  IMAD R5, R9, R2.reuse, RZ ;  /* 0x0000000209057224 */ /* 0x0a0fe400078e02ff */
[----:B------:R-:W-:-:S04]  /*2860*/  IMAD.WIDE.U32 R16, R4, R2, UR4 ;  /* 0x0000000404107e25 */ /* 0x000fc8000f8e0002 */
[----:B------:R-:W-:Y:S01]  /*2870*/  IMAD R5, R4, R3, R5 ;  /* 0x0000000304057224 */ /* 0x000fe200078e0205 */
[----:B------:R-:W-:-:S04]  /*2880*/  CS2R R2, SRZ ;  /* 0x0000000000027805 */ /* 0x000fc8000001ff00 */
[----:B------:R-:W-:Y:S01]  /*2890*/  IADD3 R5, PT, PT, R17, R5, RZ ;  /* 0x0000000511057210 */ /* 0x000fe20007ffe0ff */
[----:B------:R-:W-:Y:S06]  /*28a0*/  @!P0 BRA `(.L_x_39) ;  /* 0x0000000400488947 */ /* 0x000fec0003800000 */
[----:B------:R-:W0:Y:S01]  /*28b0*/  LDCU.128 UR12, c[0x0][0x380] ;  /* 0x00007000ff0c77ac */ /* 0x000e220008000c00 */
[----:B------:R-:W5:Y:S01]  /*28c0*/  LDC R20, c[0x0][0x3ac] ;  /* 0x0000eb00ff147b82 */ /* 0x000f620000000800 */
[-C--:B------:R-:W-:Y:S01]  /*28d0*/  IMAD R7, R5, R14.reuse, RZ ;  /* 0x0000000e05077224 */ /* 0x080fe200078e02ff */
[----:B------:R-:W-:Y:S01]  /*28e0*/  BSSY.RECONVERGENT B1, `(.L_x_40) ;  /* 0x000004c000017945 */ /* 0x000fe20003800200 */
[----:B------:R-:W-:-:S04]  /*28f0*/  IMAD.WIDE.U32 R2, R16, R14, RZ ;  /* 0x0000000e10027225 */ /* 0x000fc800078e00ff */
[----:B------:R-:W-:Y:S02]  /*2900*/  IMAD R19, R16, R15, R7 ;  /* 0x0000000f10137224 */ /* 0x000fe400078e0207 */
[----:B--2---:R-:W-:Y:S02]  /*2910*/  IMAD.MOV.U32 R22, RZ, RZ, R11 ;  /* 0x000000ffff167224 */ /* 0x004fe400078e000b */
[----:B------:R-:W-:Y:S01]  /*2920*/  IMAD.IADD R3, R3, 0x1, R19 ;  /* 0x0000000103037824 */ /* 0x000fe200078e0213 */
[----:B0-----:R-:W-:Y:S01]  /*2930*/  ULEA UR12, UP0, UR6, UR12, 0x2 ;  /* 0x0000000c060c7291 */ /* 0x001fe2000f8010ff */
[----:B------:R-:W-:-:S03]  /*2940*/  LEA R7, P0, R2, UR14, 0x2 ;  /* 0x0000000e02077c11 */ /* 0x000fc6000f8010ff */
[----:B------:R-:W-:Y:S01]  /*2950*/  ULEA.HI.X UR13, UR6, UR13, UR8, 0x2, UP0 ;  /* 0x0000000d060d7291 */ /* 0x000fe200080f1408 */
[----:B------:R-:W-:Y:S01]  /*2960*/  LEA.HI.X R3, R2, UR15, R3, 0x2, P0 ;  /* 0x0000000f02037c11 */ /* 0x000fe200080f1403 */
[----:B------:R-:W-:Y:S01]  /*2970*/  IMAD.U32 R27, RZ, RZ, UR12 ;  /* 0x0000000cff1b7e24 */ /* 0x000fe2000f8e00ff */
[----:B------:R-:W-:Y:S01]  /*2980*/  IADD3 R2, P1, PT, R7, 0x20, RZ ;  /* 0x0000002007027810 */ /* 0x000fe20007f3e0ff */
[----:B------:R-:W-:Y:S01]  /*2990*/  HFMA2 R7, -RZ, RZ, 0, 0 ;  /* 0x00000000ff077431 */ /* 0x000fe200000001ff */
[----:B-----5:R-:W-:Y:S01]  /*29a0*/  MOV R21, R20 ;  /* 0x0000001400157202 */ /* 0x020fe20000000f00 */
[----:B------:R-:W-:Y:S01]  /*29b0*/  IMAD.U32 R26, RZ, RZ, UR13 ;  /* 0x0000000dff1a7e24 */ /* 0x000fe2000f8e00ff */
[----:B------:R-:W-:Y:S01]  /*29c0*/  IADD3 R23, P0, PT, R27, 0x20, RZ ;  /* 0x000000201b177810 */ /* 0x000fe20007f1e0ff */
[----:B------:R-:W-:-:S04]  /*29d0*/  IMAD.X R3, RZ, RZ, R3, P1 ;  /* 0x000000ffff037224 */ /* 0x000fc800008e0603 */
[----:B------:R-:W-:-:S08]  /*29e0*/  IMAD.X R34, RZ, RZ, R26, P0 ;  /* 0x000000ffff227224 */ /* 0x000fd000000e061a */
.L_x_41:
[----:B------:R-:W-:Y:S01]  /*29f0*/  MOV R18, R23 ;  /* 0x0000001700127202 */ /* 0x000fe20000000f00 */
[----:B------:R-:W-:Y:S01]  /*2a00*/  IMAD.MOV.U32 R19, RZ, RZ, R34 ;  /* 0x000000ffff137224 */ /* 0x000fe200078e0022 */
[----:B------:R-:W2:Y:S04]  /*2a10*/  LDG.E R31, desc[UR16][R2.64+-0x20] ;  /* 0xffffe010021f7981 */ /* 0x000ea8000c1e1900 */
[----:B------:R-:W2:Y:S04]  /*2a20*/  LDG.E R32, desc[UR16][R18.64+-0x20] ;  /* 0xffffe01012207981 */ /* 0x000ea8000c1e1900 */
[----:B------:R-:W5:Y:S04]  /*2a30*/  LDG.E R34, desc[UR16][R18.64+-0x1c] ;  /* 0xffffe41012227981 */ /* 0x000f68000c1e1900 */
[----:B------:R-:W5:Y:S04]  /*2a40*/  LDG.E R33, desc[UR16][R2.64+-0x1c] ;  /* 0xffffe41002217981 */ /* 0x000f68000c1e1900 */
[----:B------:R-:W3:Y:S04]  /*2a50*/  LDG.E R23, desc[UR16][R18.64+-0x18] ;  /* 0xffffe81012177981 */ /* 0x000ee8000c1e1900 */
[----:B------:R-:W3:Y:S01]  /*2a60*/  LDG.E R30, desc[UR16][R2.64+-0x18] ;  /* 0xffffe810021e7981 */ /* 0x000ee2000c1e1900 */
[----:B--2---:R-:W-:-:S03]  /*2a70*/  FFMA R31, R32, R31, R7 ;  /* 0x0000001f201f7223 */ /* 0x004fc60000000007 */
[----:B------:R-:W2:Y:S04]  /*2a80*/  LDG.E R7, desc[UR16][R18.64+-0x14] ;  /* 0xffffec1012077981 */ /* 0x000ea8000c1e1900 */
[----:B------:R-:W2:Y:S01]  /*2a90*/  LDG.E R32, desc[UR16][R2.64+-0x14] ;  /* 0xffffec1002207981 */ /* 0x000ea2000c1e1900 */
[----:B-----5:R-:W-:-:S03]  /*2aa0*/  FFMA R36, R34, R33, R31 ;  /* 0x0000002122247223 */ /* 0x020fc6000000001f */
[----:B------:R-:W5:Y:S04]  /*2ab0*/  LDG.E R31, desc[UR16][R18.64+-0x10] ;  /* 0xfffff010121f7981 */ /* 0x000f68000c1e1900 */
[----:B------:R-:W5:Y:S01]  /*2ac0*/  LDG.E R34, desc[UR16][R2.64+-0x10] ;  /* 0xfffff01002227981 */ /* 0x000f62000c1e1900 */
[----:B---3--:R-:W-:-:S03]  /*2ad0*/  FFMA R36, R23, R30, R36 ;  /* 0x0000001e17247223 */ /* 0x008fc60000000024 */
        /* <DEDUP_REMOVED lines=29> */
[----:B------:R-:W-:Y:S01]  /*2cb0*/  IADD3 R22, P0, PT, R22, -0x10, RZ ;  /* 0xfffffff016167810 */ /* 0x000fe20007f1e0ff */
[----:B--2---:R-:W-:Y:S02]  /*2cc0*/  FFMA R36, R7, R32, R36 ;  /* 0x0000002007247223 */ /* 0x004fe40000000024 */
[----:B------:R-:W2:Y:S04]  /*2cd0*/  LDG.E R7, desc[UR16][R18.64+0x1c] ;  /* 0x00001c1012077981 */ /* 0x000ea8000c1e1900 */
[----:B------:R0:W2:Y:S01]  /*2ce0*/  LDG.E R32, desc[UR16][R2.64+0x1c] ;  /* 0x00001c1002207981 */ /* 0x0000a2000c1e1900 */
[----:B------:R-:W-:-:S02]  /*2cf0*/  IADD3.X R21, PT, PT, R21, -0x1, RZ, P0, !PT ;  /* 0xffffffff15157810 */ /* 0x000fc400007fe4ff */
[----:B------:R-:W-:-:S04]  /*2d00*/  ISETP.NE.U32.AND P0, PT, R22, RZ, PT ;  /* 0x000000ff1600720c */ /* 0x000fc80003f05070 */
[----:B------:R-:W-:Y:S01]  /*2d10*/  ISETP.NE.AND.EX P0, PT, R21, RZ, PT, P0 ;  /* 0x000000ff1500720c */ /* 0x000fe20003f05300 */
[----:B-----5:R-:W-:Y:S01]  /*2d20*/  FFMA R34, R31, R34, R36 ;  /* 0x000000221f227223 */ /* 0x020fe20000000024 */
[----:B0-----:R-:W-:-:S03]  /*2d30*/  IADD3 R2, P2, PT, R2, 0x40, RZ ;  /* 0x0000004002027810 */ /* 0x001fc60007f5e0ff */
[----:B---3--:R-:W-:Y:S01]  /*2d40*/  FFMA R30, R23, R30, R34 ;  /* 0x0000001e171e7223 */ /* 0x008fe20000000022 */
[----:B------:R-:W-:Y:S02]  /*2d50*/  IADD3 R23, P1, PT, R18, 0x40, RZ ;  /* 0x0000004012177810 */ /* 0x000fe40007f3e0ff */
[----:B------:R-:W-:-:S03]  /*2d60*/  IADD3.X R3, PT, PT, RZ, R3, RZ, P2, !PT ;  /* 0x00000003ff037210 */ /* 0x000fc600017fe4ff */
[----:B------:R-:W-:Y:S02]  /*2d70*/  IMAD.X R34, RZ, RZ, R19, P1 ;  /* 0x000000ffff227224 */ /* 0x000fe400008e0613 */
[----:B--2---:R-:W-:Y:S01]  /*2d80*/  FFMA R7, R7, R32, R30 ;  /* 0x0000002007077223 */ /* 0x004fe2000000001e */
[----:B------:R-:W-:Y:S06]  /*2d90*/  @P0 BRA `(.L_x_41) ;  /* 0xfffffffc00140947 */ /* 0x000fec000383ffff */
[----:B------:R-:W-:Y:S05]  /*2da0*/  BSYNC.RECONVERGENT B1 ;  /* 0x0000000000017941 */ /* 0x000fea0003800200 */
.L_x_40:
[----:B------:R-:W-:Y:S02]  /*2db0*/  IMAD.MOV.U32 R3, RZ, RZ, R20 ;  /* 0x000000ffff037224 */ /* 0x000fe400078e0014 */
[----:B------:R-:W-:-:S07]  /*2dc0*/  IMAD.MOV.U32 R2, RZ, RZ, R11 ;  /* 0x000000ffff027224 */ /* 0x000fce00078e000b */
.L_x_39:
[----:B------:R-:W-:Y:S01]  /*2dd0*/  ISETP.NE.U32.AND P0, PT, R13, RZ, PT ;  /* 0x000000ff0d00720c */ /* 0x000fe20003f05070 */
[----:B------:R-:W-:Y:S03]  /*2de0*/  BSSY.RECONVERGENT B1, `(.L_x_42) ;  /* 0x0000068000017945 */ /* 0x000fe60003800200 */
[----:B------:R-:W-:-:S13]  /*2df0*/  ISETP.NE.AND.EX P0, PT, RZ, RZ, PT, P0 ;  /* 0x000000ffff00720c */ /* 0x000fda0003f05300 */
[----:B------:R-:W-:Y:S05]  /*2e00*/  @!P0 BRA `(.L_x_43) ;  /* 0x0000000400948947 */ /* 0x000fea0003800000 */
[----:B------:R-:W-:Y:S01]  /*2e10*/  IADD3 R18, P1, PT, R13, -0x1, RZ ;  /* 0xffffffff0d127810 */ /* 0x000fe20007f3e0ff */
[----:B------:R-:W-:Y:S01]  /*2e20*/  BSSY.RECONVERGENT B2, `(.L_x_44) ;  /* 0x000002a000027945 */ /* 0x000fe20003800200 */
[----:B------:R-:W-:Y:S02]  /*2e30*/  ISETP.NE.U32.AND P2, PT, R12, RZ, PT ;  /* 0x000000ff0c00720c */ /* 0x000fe40003f45070 */
[----:B------:R-:W-:Y:S02]  /*2e40*/  ISETP.GE.U32.AND P0, PT, R18, 0x7, PT ;  /* 0x000000071200780c */ /* 0x000fe40003f06070 */
[----:B------:R-:W-:-:S04]  /*2e50*/  IADD3.X R18, PT, PT, RZ, -0x1, RZ, P1, !PT ;  /* 0xffffffffff127810 */ /* 0x000fc80000ffe4ff */
[----:B------:R-:W-:Y:S02]  /*2e60*/  ISETP.GE.U32.AND.EX P1, PT, R18, RZ, PT, P0 ;  /* 0x000000ff1200720c */ /* 0x000fe40003f26100 */
[----:B------:R-:W-:-:S11]  /*2e70*/  ISETP.NE.AND.EX P0, PT, RZ, RZ, PT, P2 ;  /* 0x000000ffff00720c */ /* 0x000fd60003f05320 */
[----:B------:R-:W-:Y:S05]  /*2e80*/  @!P1 BRA `(.L_x_45) ;  /* 0x00000000008c9947 */ /* 0x000fea0003800000 */
[----:B------:R-:W2:Y:S01]  /*2e90*/  LDCU.64 UR10, c[0x0][0x388] ;  /* 0x00007100ff0a77ac */ /* 0x000ea20008000a00 */
[-C--:B------:R-:W-:Y:S02]  /*2ea0*/  IMAD R20, R5, R14.reuse, RZ ;  /* 0x0000000e05147224 */ /* 0x080fe400078e02ff */
[----:B------:R-:W-:-:S04]  /*2eb0*/  IMAD.WIDE.U32 R18, R16, R14, R2 ;  /* 0x0000000e10127225 */ /* 0x000fc800078e0002 */
[----:B------:R-:W-:Y:S01]  /*2ec0*/  IMAD R21, R16, R15, R20 ;  /* 0x0000000f10157224 */ /* 0x000fe200078e0214 */
[----:B------:R-:W-:-:S03]  /*2ed0*/  LEA R20, P1, R2, R27, 0x2 ;  /* 0x0000001b02147211 */ /* 0x000fc600078210ff */
[----:B------:R-:W-:Y:S01]  /*2ee0*/  IMAD.IADD R19, R21, 0x1, R19 ;  /* 0x0000000115137824 */ /* 0x000fe200078e0213 */
[----:B------:R-:W-:-:S05]  /*2ef0*/  LEA.HI.X R21, R2, R26, R3, 0x2, P1 ;  /* 0x0000001a02157211 */ /* 0x000fca00008f1403 */
[----:B------:R-:W5:Y:S01]  /*2f00*/  LDG.E R31, desc[UR16][R20.64+0x4] ;  /* 0x00000410141f7981 */ /* 0x000f62000c1e1900 */
[----:B--2---:R-:W-:-:S03]  /*2f10*/  LEA R22, P2, R18, UR10, 0x2 ;  /* 0x0000000a12167c11 */ /* 0x004fc6000f8410ff */
[----:B------:R-:W2:Y:S01]  /*2f20*/  LDG.E R33, desc[UR16][R20.64+0x8] ;  /* 0x0000081014217981 */ /* 0x000ea2000c1e1900 */
[----:B------:R-:W-:-:S03]  /*2f30*/  LEA.HI.X R23, R18, UR11, R19, 0x2, P2 ;  /* 0x0000000b12177c11 */ /* 0x000fc600090f1413 */
[----:B------:R-:W3:Y:S04]  /*2f40*/  LDG.E R18, desc[UR16][R20.64] ;  /* 0x0000001014127981 */ /* 0x000ee8000c1e1900 */
[----:B------:R-:W3:Y:S04]  /*2f50*/  LDG.E R19, desc[UR16][R22.64] ;  /* 0x0000001016137981 */ /* 0x000ee8000c1e1900 */
[----:B------:R-:W5:Y:S04]  /*2f60*/  LDG.E R30, desc[UR16][R22.64+0x4] ;  /* 0x00000410161e7981 */ /* 0x000f68000c1e1900 */
[----:B------:R-:W2:Y:S04]  /*2f70*/  LDG.E R32, desc[UR16][R22.64+0x8] ;  /* 0x0000081016207981 */ /* 0x000ea8000c1e1900 */
[----:B------:R-:W4:Y:S04]  /*2f80*/  LDG.E R34, desc[UR16][R22.64+0xc] ;  /* 0x00000c1016227981 */ /* 0x000f28000c1e1900 */
[----:B------:R-:W4:Y:S04]  /*2f90*/  LDG.E R35, desc[UR16][R22.64+0x10] ;  /* 0x0000101016237981 */ /* 0x000f28000c1e1900 */
[----:B------:R-:W4:Y:S04]  /*2fa0*/  LDG.E R36, desc[UR16][R22.64+0x14] ;  /* 0x0000141016247981 */ /* 0x000f28000c1e1900 */
[----:B------:R-:W4:Y:S01]  /*2fb0*/  LDG.E R37, desc[UR16][R22.64+0x1c] ;  /* 0x00001c1016257981 */ /* 0x000f22000c1e1900 */
[----:B---3--:R-:W-:-:S03]  /*2fc0*/  FFMA R18, R18, R19, R7 ;  /* 0x0000001312127223 */ /* 0x008fc60000000007 */
[----:B------:R-:W3:Y:S01]  /*2fd0*/  LDG.E R7, desc[UR16][R20.64+0x10] ;  /* 0x0000101014077981 */ /* 0x000ee2000c1e1900 */
[----:B-----5:R-:W-:-:S03]  /*2fe0*/  FFMA R30, R31, R30, R18 ;  /* 0x0000001e1f1e7223 */ /* 0x020fc60000000012 */
[----:B------:R-:W4:Y:S01]  /*2ff0*/  LDG.E R18, desc[UR16][R20.64+0xc] ;  /* 0x00000c1014127981 */ /* 0x000f22000c1e1900 */
[----:B--2---:R-:W-:-:S03]  /*3000*/  FFMA R33, R33, R32, R30 ;  /* 0x0000002021217223 */ /* 0x004fc6000000001e */
[----:B------:R-:W2:Y:S04]  /*3010*/  LDG.E R30, desc[UR16][R20.64+0x14] ;  /* 0x00001410141e7981 */ /* 0x000ea8000c1e1900 */
[----:B------:R-:W5:Y:S04]  /*3020*/  LDG.E R19, desc[UR16][R20.64+0x18] ;  /* 0x0000181014137981 */ /* 0x000f68000c1e1900 */
[----:B------:R-:W5:Y:S04]  /*3030*/  LDG.E R32, desc[UR16][R22.64+0x18] ;  /* 0x0000181016207981 */ /* 0x000f68000c1e1900 */
[----:B------:R-:W5:Y:S01]  /*3040*/  LDG.E R31, desc[UR16][R20.64+0x1c] ;  /* 0x00001c10141f7981 */ /* 0x000f62000c1e1900 */
[----:B------:R-:W-:-:S05]  /*3050*/  IADD3 R2, P1, PT, R2, 0x8, RZ ;  /* 0x0000000802027810 */ /* 0x000fca0007f3e0ff */
[----:B------:R-:W-:Y:S02]  /*3060*/  IMAD.X R3, RZ, RZ, R3, P1 ;  /* 0x000000ffff037224 */ /* 0x000fe400008e0603 */
[----:B----4-:R-:W-:-:S04]  /*3070*/  FFMA R18, R18, R34, R33 ;  /* 0x0000002212127223 */ /* 0x010fc80000000021 */
[----:B---3--:R-:W-:-:S04]  /*3080*/  FFMA R7, R7, R35, R18 ;  /* 0x0000002307077223 */ /* 0x008fc80000000012 */
[----:B--2---:R-:W-:-:S04]  /*3090*/  FFMA R30, R30, R36, R7 ;  /* 0x000000241e1e7223 */ /* 0x004fc80000000007 */
[----:B-----5:R-:W-:-:S04]  /*30a0*/  FFMA R30, R19, R32, R30 ;  /* 0x00000020131e7223 */ /* 0x020fc8000000001e */
[----:B------:R-:W-:-:S07]  /*30b0*/  FFMA R7, R31, R37, R30 ;  /* 0x000000251f077223 */ /* 0x000fce000000001e */
.L_x_45:
[----:B------:R-:W-:Y:S05]  /*30c0*/  BSYNC.RECONVERGENT B2 ;  /* 0x0000000000027941 */ /* 0x000fea0003800200 */
.L_x_44:
        /* <DEDUP_REMOVED lines=25> */
[----:B------:R-:W4:Y:S01]  /*3260*/  LDG.E R34, desc[UR16][R22.64+0xc] ;  /* 0x00000c1016227981 */ /* 0x000f22000c1e1900 */
[----:B------:R-:W-:-:S05]  /*3270*/  IADD3 R2, P1, PT, R2, 0x4, RZ ;  /* 0x0000000402027810 */ /* 0x000fca0007f3e0ff */
[----:B------:R-:W-:Y:S02]  /*3280*/  IMAD.X R3, RZ, RZ, R3, P1 ;  /* 0x000000ffff037224 */ /* 0x000fe400008e0603 */
[----:B---3--:R-:W-:-:S04]  /*3290*/  FFMA R18, R18, R19, R7 ;  /* 0x0000001312127223 */ /* 0x008fc80000000007 */
[----:B-----5:R-:W-:-:S04]  /*32a0*/  FFMA R18, R31, R30, R18 ;  /* 0x0000001e1f127223 */ /* 0x020fc80000000012 */
[----:B--2---:R-:W-:-:S04]  /*32b0*/  FFMA R18, R33, R32, R18 ;  /* 0x0000002021127223 */ /* 0x004fc80000000012 */
[----:B----4-:R-:W-:-:S07]  /*32c0*/  FFMA R7, R35, R34, R18 ;  /* 0x0000002223077223 */ /* 0x010fce0000000012 */
.L_x_47:
[----:B------:R-:W-:Y:S05]  /*32d0*/  BSYNC.RECONVERGENT B2 ;  /* 0x0000000000027941 */ /* 0x000fea0003800200 */
.L_x_46:
        /* <DEDUP_REMOVED lines=9> */
[----:B------:R-:W5:Y:S01]  /*3370*/  LDG.E R2, desc[UR16][R20.64] ;  /* 0x0000001014027981 */ /* 0x000f62000c1e1900 */
[----:B------:R-:W-:-:S05]  /*3380*/  LEA.HI.X R15, R18, UR11, R15, 0x2, P1 ;  /* 0x0000000b120f7c11 */ /* 0x000fca00088f140f */
[----:B------:R-:W5:Y:S01]  /*3390*/  LDG.E R3, desc[UR16][R14.64] ;  /* 0x000000100e037981 */ /* 0x000f62000c1e1900 */
[----:B------:R-:W-:-:S04]  /*33a0*/  ISETP.NE.U32.AND P0, PT, R10, 0x1, PT ;  /* 0x000000010a00780c */ /* 0x000fc80003f05070 */
[----:B------:R-:W-:Y:S01]  /*33b0*/  ISETP.NE.AND.EX P0, PT, RZ, RZ, PT, P0 ;  /* 0x000000ffff00720c */ /* 0x000fe20003f05300 */
[----:B-----5:R-:W-:-:S12]  /*33c0*/  FFMA R7, R2, R3, R7 ;  /* 0x0000000302077223 */ /* 0x020fd80000000007 */
[----:B------:R-:W-:Y:S05]  /*33d0*/  @!P0 BRA `(.L_x_43) ;  /* 0x0000000000208947 */ /* 0x000fea0003800000 */
[----:B------:R-:W-:Y:S01]  /*33e0*/  ISETP.NE.U32.AND P0, PT, R10, 0x2, PT ;  /* 0x000000020a00780c */ /* 0x000fe20003f05070 */
[----:B------:R-:W5:Y:S03]  /*33f0*/  LDG.E R2, desc[UR16][R20.64+0x4] ;  /* 0x0000041014027981 */ /* 0x000f66000c1e1900 */
[----:B------:R-:W-:Y:S01]  /*3400*/  ISETP.NE.AND.EX P0, PT, RZ, RZ, PT, P0 ;  /* 0x000000ffff00720c */ /* 0x000fe20003f05300 */
[----:B------:R-:W5:-:S12]  /*3410*/  LDG.E R3, desc[UR16][R14.64+0x4] ;  /* 0x000004100e037981 */ /* 0x000f58000c1e1900 */
[----:B------:R-:W2:Y:S04]  /*3420*/  @P0 LDG.E R18, desc[UR16][R20.64+0x8] ;  /* 0x0000081014120981 */ /* 0x000ea8000c1e1900 */
[----:B------:R-:W2:Y:S01]  /*3430*/  @P0 LDG.E R19, desc[UR16][R14.64+0x8] ;  /* 0x000008100e130981 */ /* 0x000ea2000c1e1900 */
[----:B-----5:R-:W-:-:S04]  /*3440*/  FFMA R7, R2, R3, R7 ;  /* 0x0000000302077223 */ /* 0x020fc80000000007 */
[----:B--2---:R-:W-:-:S07]  /*3450*/  @P0 FFMA R7, R18, R19, R7 ;  /* 0x0000001312070223 */ /* 0x004fce0000000007 */
.L_x_43:
[----:B------:R-:W-:Y:S05]  /*3460*/  BSYNC.RECONVERGENT B1 ;  /* 0x0000000000017941 */ /* 0x000fea0003800200 */
.L_x_42:
[----:B---3--:R-:W-:Y:S01]  /*3470*/  FSETP.GT.AND P0, PT, R25, RZ, PT ;  /* 0x000000ff1900720b */ /* 0x008fe20003f04000 */
[----:B------:R-:W-:-:S12]  /*3480*/  IMAD.MOV.U32 R19, RZ, RZ, R8 ;  /* 0x000000ffff137224 */ /* 0x000fd800078e0008 */
[----:B------:R-:W-:Y:S05]  /*3490*/  @!P0 BRA `(.L_x_48) ;  /* 0x0000000000648947 */ /* 0x000fea0003800000 */
[----:B------:R-:W1:Y:S01]  /*34a0*/  LDCU UR5, c[0x0][0x3b0] ;  /* 0x00007600ff0577ac */ /* 0x000e620008000800 */
[----:B------:R-:W-:Y:S02]  /*34b0*/  HFMA2 R3, -RZ, RZ, 3.7421875, 0 ;  /* 0x437c0000ff037431 */ /* 0x000fe400000001ff */
[----:B------:R-:W-:Y:S01]  /*34c0*/  IMAD.MOV.U32 R2, RZ, RZ, 0x3bbb989d ;  /* 0x3bbb989dff027424 */ /* 0x000fe200078e00ff */
[----:B------:R-:W0:Y:S01]  /*34d0*/  MUFU.RCP R18, R25 ;  /* 0x0000001900127308 */ /* 0x000e220000001000 */
[----:B------:R-:W-:Y:S01]  /*34e0*/  BSSY.RECONVERGENT B1, `(.L_x_48) ;  /* 0x0000014000017945 */ /* 0x000fe20003800200 */
[----:B-1----:R-:W-:-:S04]  /*34f0*/  FFMA R7, R7, UR5, -R0 ;  /* 0x0000000507077c23 */ /* 0x002fc80008000800 */
[----:B------:R-:W-:-:S04]  /*3500*/  FFMA.SAT R2, R7, R2, 0.5 ;  /* 0x3f00000007027423 */ /* 0x000fc80000002002 */
[----:B------:R-:W-:-:S04]  /*3510*/  FFMA.RM R2, R2, R3, 12582913 ;  /* 0x4b40000102027423 */ /* 0x000fc80000004003 */
[C---:B------:R-:W-:Y:S01]  /*3520*/  FADD R14, R2.reuse, -12583039 ;  /* 0xcb40007f020e7421 */ /* 0x040fe20000000000 */
[----:B------:R-:W-:-:S03]  /*3530*/  IMAD.SHL.U32 R2, R2, 0x800000, RZ ;  /* 0x0080000002027824 */ /* 0x000fc600078e00ff */
[----:B------:R-:W-:-:S04]  /*3540*/  FFMA R14, R7, 1.4426950216293334961, -R14 ;  /* 0x3fb8aa3b070e7823 */ /* 0x000fc8000000080e */
[----:B------:R-:W-:Y:S01]  /*3550*/  FFMA R14, R7, 1.925963033500011079e-08, R14 ;  /* 0x32a57060070e7823 */ /* 0x000fe2000000000e */
[----:B0-----:R-:W-:-:S03]  /*3560*/  FFMA R7, -R25, R18, 1 ;  /* 0x3f80000019077423 */ /* 0x001fc60000000112 */
[----:B------:R-:W0:Y:S01]  /*3570*/  MUFU.EX2 R3, R14 ;  /* 0x0000000e00037308 */ /* 0x000e220000000800 */
[----:B------:R-:W-:Y:S01]  /*3580*/  FFMA R7, R18, R7, R18 ;  /* 0x0000000712077223 */ /* 0x000fe20000000012 */
[----:B0-----:R-:W-:-:S06]  /*3590*/  FMUL R2, R2, R3 ;  /* 0x0000000302027220 */ /* 0x001fcc0000400000 */
[----:B------:R-:W0:Y:S01]  /*35a0*/  FCHK P0, R2, R25 ;  /* 0x0000001902007302 */ /* 0x000e220000000000 */
[----:B------:R-:W-:-:S04]  /*35b0*/  FFMA R18, R2, R7, RZ ;  /* 0x0000000702127223 */ /* 0x000fc800000000ff */
[----:B------:R-:W-:-:S04]  /*35c0*/  FFMA R3, -R25, R18, R2 ;  /* 0x0000001219037223 */ /* 0x000fc80000000102 */
[----:B------:R-:W-:Y:S01]  /*35d0*/  FFMA R19, R7, R3, R18 ;  /* 0x0000000307137223 */ /* 0x000fe20000000012 */
[----:B0-----:R-:W-:Y:S06]  /*35e0*/  @!P0 BRA `(.L_x_49) ;  /* 0x00000000000c8947 */ /* 0x001fec0003800000 */
[----:B------:R-:W-:-:S07]  /*35f0*/  MOV R14, 0x3610 ;  /* 0x00003610000e7802 */ /* 0x000fce0000000f00 */
[----:B--2-4-:R-:W-:Y:S05]  /*3600*/  CALL.REL.NOINC `($__internal_1_$__cuda_sm3x_div_rn_noftz_f32_slowpath) ;  /* 0x0000000c00607944 */ /* 0x014fea0003c00000 */
[----:B------:R-:W-:-:S07]  /*3610*/  IMAD.MOV.U32 R19, RZ, RZ, R2 ;  /* 0x000000ffff137224 */ /* 0x000fce00078e0002 */
.L_x_49:
[----:B------:R-:W-:Y:S05]  /*3620*/  BSYNC.RECONVERGENT B1 ;  /* 0x0000000000017941 */ /* 0x000fea0003800200 */
.L_x_48:
[----:B------:R-:W0:Y:S01]  /*3630*/  LDC.64 R2, c[0x0][0x3a8] ;  /* 0x0000ea00ff027b82 */ /* 0x000e220000000a00 */
[----:B------:R-:W3:Y:S01]  /*3640*/  LDCU.128 UR12, c[0x0][0x390] ;  /* 0x00007200ff0c77ac */ /* 0x000ee20008000c00 */
[----:B------:R-:W-:Y:S01]  /*3650*/  MOV R14, R29 ;  /* 0x0000001d000e7202 */ /* 0x000fe20000000f00 */
[----:B------:R-:W-:Y:S02]  /*3660*/  IMAD.MOV.U32 R15, RZ, RZ, R28 ;  /* 0x000000ffff0f7224 */ /* 0x000fe400078e001c */
[-C--:B0-----:R-:W-:Y:S02]  /*3670*/  IMAD R5, R5, R2.reuse, RZ ;  /* 0x0000000205057224 */ /* 0x081fe400078e02ff */
[----:B------:R-:W-:-:S04]  /*3680*/  IMAD.WIDE.U32 R14, R16, R2, R14 ;  /* 0x00000002100e7225 */ /* 0x000fc800078e000e */
[----:B------:R-:W-:Y:S01]  /*3690*/  IMAD R5, R16, R3, R5 ;  /* 0x0000000310057224 */ /* 0x000fe200078e0205 */
[----:B---3--:R-:W-:-:S03]  /*36a0*/  LEA R16, P0, R14, UR12, 0x2 ;  /* 0x0000000c0e107c11 */ /* 0x008fc6000f8010ff */
[----:B------:R-:W-:-:S05]  /*36b0*/  IMAD.IADD R5, R5, 0x1, R15 ;  /* 0x0000000105057824 */ /* 0x000fca00078e020f */
[----:B------:R-:W-:-:S06]  /*36c0*/  LEA.HI.X R17, R14, UR13, R5, 0x2, P0 ;  /* 0x0000000d0e117c11 */ /* 0x000fcc00080f1405 */
[----:B------:R-:W3:Y:S01]  /*36d0*/  LDG.E R17, desc[UR16][R16.64] ;  /* 0x0000001010117981 */ /* 0x000ee2000c1e1900 */
[----:B------:R-:W-:-:S04]  /*36e0*/  IADD3 R4, P1, PT, R4, 0x1, RZ ;  /* 0x0000000104047810 */ /* 0x000fc80007f3e0ff */
[----:B------:R-:W-:Y:S02]  /*36f0*/  ISETP.NE.U32.AND P0, PT, R4, UR14, PT ;  /* 0x0000000e04007c0c */ /* 0x000fe4000bf05070 */
[----:B------:R-:W-:-:S04]  /*3700*/  IADD3.X R9, PT, PT, RZ, R9, RZ, P1, !PT ;  /* 0x00000009ff097210 */ /* 0x000fc80000ffe4ff */
[----:B------:R-:W-:Y:S01]  /*3710*/  ISETP.NE.AND.EX P0, PT, R9, UR15, PT, P0 ;  /* 0x0000000f09007c0c */ /* 0x000fe2000bf05300 */
[----:B---3--:R-:W-:-:S12]  /*3720*/  FFMA R6, R17, R19, R6 ;  /* 0x0000001311067223 */ /* 0x008fd80000000006 */
[----:B------:R-:W-:Y:S05]  /*3730*/  @P0 BRA `(.L_x_50) ;  /* 0xfffffff0002c0947 */ /* 0x000fea000383ffff */
[----:B------:R-:W-:Y:S05]  /*3740*/  BSYNC.RECONVERGENT B0 ;  /* 0x0000000000007941 */ /* 0x000fea0003800200 */
.L_x_38:
[----:B------:R-:W0:Y:S01]  /*3750*/  LDCU.64 UR10, c[0x0][0x3b8] ;  /* 0x00007700ff0a77ac */ /* 0x000e220008000a00 */
[----:B------:R-:W-:Y:S02]  /*3760*/  IADD3 R5, P0, PT, R29, UR6, RZ ;  /* 0x000000061d057c10 */ /* 0x000fe4000ff1e0ff */
[----:B----4-:R-:W-:Y:S02]  /*3770*/  IADD3 R29, P1, PT, R24, R29, RZ ;  /* 0x0000001d181d7210 */ /* 0x010fe40007f3e0ff */
[----:B------:R-:W-:-:S03]  /*3780*/  IADD3.X R14, PT, PT, R28, UR8, RZ, P0, !PT ;  /* 0x000000081c0e7c10 */ /* 0x000fc600087fe4ff */
[----:B------:R-:W-:Y:S01]  /*3790*/  IMAD.X R28, RZ, RZ, R28, P1 ;  /* 0x000000ffff1c7224 */ /* 0x000fe200008e061c */
[----:B0-----:R-:W-:-:S04]  /*37a0*/  LEA R4, P0, R5, UR10, 0x2 ;  /* 0x0000000a05047c11 */ /* 0x001fc8000f8010ff */
[----:B------:R-:W-:Y:S02]  /*37b0*/  LEA.HI.X R5, R5, UR11, R14, 0x2, P0 ;  /* 0x0000000b05057c11 */ /* 0x000fe400080f140e */
[----:B------:R-:W-:-:S03]  /*37c0*/  ISETP.GE.U32.AND P0, PT, R29, R2, PT ;  /* 0x000000021d00720c */ /* 0x000fc60003f06070 */
[----:B------:R0:W-:Y:S01]  /*37d0*/  STG.E desc[UR16][R4.64], R6 ;  /* 0x0000000604007986 */ /* 0x0001e2000c101910 */
[----:B------:R-:W-:-:S13]  /*37e0*/  ISETP.GE.U32.AND.EX P0, PT, R28, R3, PT, P0 ;  /* 0x000000031c00720c */ /* 0x000fda0003f06100 */
[----:B0-----:R-:W-:Y:S05]  /*37f0*/  @!P0 BRA `(.L_x_37) ;  /* 0xffffffec00ec8947 */ /* 0x001fea000383ffff */
[----:B------:R-:W-:Y:S05]  /*3800*/  EXIT ;  /* 0x000000000000794d */ /* 0x000fea0003800000 */
.L_x_13:
[----:B------:R-:W-:Y:S02]  /*3810*/  HFMA2 R14, -RZ, RZ, 0, 9.5367431640625e-07 ;  /* 0x00000010ff0e7431 */ /* 0x000fe400000001ff */
[----:B-1----:R-:W-:Y:S02]  /*3820*/  IMAD.MOV.U32 R13, RZ, RZ, R0 ;  /* 0x000000ffff0d7224 */ /* 0x002fe400078e0000 */
[----:B------:R-:W-:Y:S02]  /*3830*/  IMAD.MOV.U32 R15, RZ, RZ, 0x1f ;  /* 0x0000001fff0f7424 */ /* 0x000fe400078e00ff */
[----:B------:R-:W-:-:S07]  /*3840*/  IMAD.MOV.U32 R12, RZ, RZ, -0x1 ;  /* 0xffffffffff0c7424 */ /* 0x000fce00078e00ff */
[----:B0-----:R-:W-:Y:S05]  /*3850*/  WARPSYNC.COLLECTIVE R12, `(.L_x_51) ;  /* 0x000000000c087348 */ /* 0x001fea0003c00000 */
[----:B------:R1:W2:Y:S02]  /*3860*/  SHFL.DOWN P1, R11, R13, R14, R15 ;  /* 0x0800000e0d0b7389 */ /* 0x0002a4000002000f */
[----:B012---:R-:W-:Y:S05]  /*3870*/  ENDCOLLECTIVE ;  /* 0x000000000000791b */ /* 0x007fea0003800000 */
.L_x_51:
[----:B------:R-:W-:Y:S01]  /*3880*/  IMAD.MOV.U32 R14, RZ, RZ, 0x8 ;  /* 0x00000008ff0e7424 */ /* 0x000fe200078e00ff */
[----:B------:R-:W-:-:S04]  /*3890*/  MOV R7, R11 ;  /* 0x0000000b00077202 */ /* 0x000fc80000000f00 */
[----:B------:R-:W-:-:S05]  /*38a0*/  FMNMX R7, R7, R0, !PT ;  /* 0x0000000007077209 */ /* 0x000fca0007800000 */
[----:B------:R-:W-:-:S07]  /*38b0*/  IMAD.MOV.U32 R13, RZ, RZ, R7 ;  /* 0x000000ffff0d7224 */ /* 0x000fce00078e0007 */
[----:B------:R-:W-:Y:S05]  /*38c0*/  WARPSYNC.COLLECTIVE R12, `(.L_x_52) ;  /* 0x000000000c087348 */ /* 0x000fea0003c00000 */
[----:B------:R0:W1:Y:S02]  /*38d0*/  SHFL.DOWN P1, R11, R13, R14, R15 ;  /* 0x0800000e0d0b7389 */ /* 0x000064000002000f */
[----:B01----:R-:W-:Y:S05]  /*38e0*/  ENDCOLLECTIVE ;  /* 0x000000000000791b */ /* 0x003fea0003800000 */
.L_x_52:
[----:B------:R-:W-:Y:S01]  /*38f0*/  IMAD.MOV.U32 R14, RZ, RZ, 0x4 ;  /* 0x00000004ff0e7424 */ /* 0x000fe200078e00ff */
[----:B------:R-:W-:-:S04]  /*3900*/  MOV R2, R11 ;  /* 0x0000000b00027202 */ /* 0x000fc80000000f00 */
[----:B------:R-:W-:-:S05]  /*3910*/  FMNMX R2, R7, R2, !PT ;  /* 0x0000000207027209 */ /* 0x000fca0007800000 */
[----:B------:R-:W-:-:S07]  /*3920*/  IMAD.MOV.U32 R13, RZ, RZ, R2 ;  /* 0x000000ffff0d7224 */ /* 0x000fce00078e0002 */
[----:B------:R-:W-:Y:S05]  /*3930*/  WARPSYNC.COLLECTIVE R12, `(.L_x_53) ;  /* 0x000000000c087348 */ /* 0x000fea0003c00000 */
[----:B------:R0:W1:Y:S02]  /*3940*/  SHFL.DOWN P1, R11, R13, R14, R15 ;  /* 0x0800000e0d0b7389 */ /* 0x000064000002000f */
[----:B01----:R-:W-:Y:S05]  /*3950*/  ENDCOLLECTIVE ;  /* 0x000000000000791b */ /* 0x003fea0003800000 */
.L_x_53:
[----:B------:R-:W-:Y:S01]  /*3960*/  IMAD.MOV.U32 R14, RZ, RZ, 0x2 ;  /* 0x00000002ff0e7424 */ /* 0x000fe200078e00ff */
[----:B------:R-:W-:-:S04]  /*3970*/  MOV R9, R11 ;  /* 0x0000000b00097202 */ /* 0x000fc80000000f00 */
[----:B------:R-:W-:-:S05]  /*3980*/  FMNMX R9, R2, R9, !PT ;  /* 0x0000000902097209 */ /* 0x000fca0007800000 */
[----:B------:R-:W-:-:S07]  /*3990*/  IMAD.MOV.U32 R13, RZ, RZ, R9 ;  /* 0x000000ffff0d7224 */ /* 0x000fce00078e0009 */
[----:B------:R-:W-:Y:S05]  /*39a0*/  WARPSYNC.COLLECTIVE R12, `(.L_x_54) ;  /* 0x000000000c087348 */ /* 0x000fea0003c00000 */
[----:B------:R0:W1:Y:S02]  /*39b0*/  SHFL.DOWN P1, R11, R13, R14, R15 ;  /* 0x0800000e0d0b7389 */ /* 0x000064000002000f */
[----:B01----:R-:W-:Y:S05]  /*39c0*/  ENDCOLLECTIVE ;  /* 0x000000000000791b */ /* 0x003fea0003800000 */
.L_x_54:
[----:B------:R-:W-:Y:S01]  /*39d0*/  IMAD.MOV.U32 R14, RZ, RZ, 0x1 ;  /* 0x00000001ff0e7424 */ /* 0x000fe200078e00ff */
[----:B------:R-:W-:-:S04]  /*39e0*/  MOV R6, R11 ;  /* 0x0000000b00067202 */ /* 0x000fc80000000f00 */
[----:B------:R-:W-:-:S05]  /*39f0*/  FMNMX R6, R9, R6, !PT ;  /* 0x0000000609067209 */ /* 0x000fca0007800000 */
[----:B------:R-:W-:-:S07]  /*3a00*/  IMAD.MOV.U32 R13, RZ, RZ, R6 ;  /* 0x000000ffff0d7224 */ /* 0x000fce00078e0006 */
[----:B------:R-:W-:Y:S05]  /*3a10*/  WARPSYNC.COLLECTIVE R12, `(.L_x_55) ;  /* 0x000000000c087348 */ /* 0x000fea0003c00000 */
[----:B------:R0:W1:Y:S02]  /*3a20*/  SHFL.DOWN P1, R11, R13, R14, R15 ;  /* 0x0800000e0d0b7389 */ /* 0x000064000002000f */
[----:B01----:R-:W-:Y:S05]  /*3a30*/  ENDCOLLECTIVE ;  /* 0x000000000000791b */ /* 0x003fea0003800000 */
.L_x_55:
[----:B------:R-:W-:Y:S05]  /*3a40*/  BRA `(.L_x_56) ;  /* 0xffffffd400fc7947 */ /* 0x000fea000383ffff */
.L_x_14:
[----:B------:R-:W-:Y:S01]  /*3a50*/  BSSY B0, `(.L_x_57) ;  /* 0x0000008000007945 */ /* 0x000fe20003800000 */
[----:B------:R-:W-:Y:S01]  /*3a60*/  MOV R25, R0 ;  /* 0x0000000000197202 */ /* 0x000fe20000000f00 */
[----:B------:R-:W-:Y:S01]  /*3a70*/  IMAD.MOV.U32 R2, RZ, RZ, RZ ;  /* 0x000000ffff027224 */ /* 0x000fe200078e00ff */
[----:B------:R-:W-:Y:S01]  /*3a80*/  MOV R12, 0xffffffff ;  /* 0xffffffff000c7802 */ /* 0x000fe20000000f00 */
[----:B------:R-:W-:-:S07]  /*3a90*/  IMAD.MOV.U32 R7, RZ, RZ, 0x1f ;  /* 0x0000001fff077424 */ /* 0x000fce00078e00ff */
[----:B0-----:R-:W-:Y:S05]  /*3aa0*/  WARPSYNC.COLLECTIVE R12, `(.L_x_58) ;  /* 0x000000000c087348 */ /* 0x001fea0003c00000 */
[----:B------:R1:W2:Y:S02]  /*3ab0*/  SHFL.IDX P1, R25, R25, R2, R7 ;  /* 0x0000000219197389 */ /* 0x0002a40000020007 */
[----:B012---:R-:W-:Y:S05]  /*3ac0*/  ENDCOLLECTIVE ;  /* 0x000000000000791b */ /* 0x007fea0003800000 */
.L_x_58:
[----:B------:R-:W-:Y:S05]  /*3ad0*/  BSYNC B0 ;  /* 0x0000000000007941 */ /* 0x000fea0003800000 */
.L_x_57:
[----:B------:R-:W-:Y:S01]  /*3ae0*/  IMAD.MOV.U32 R0, RZ, RZ, R25 ;  /* 0x000000ffff007224 */ /* 0x000fe200078e0019 */
[----:B------:R-:W-:Y:S06]  /*3af0*/  BRA `(.L_x_59) ;  /* 0xffffffd400ec7947 */ /* 0x000fec000383ffff */
.L_x_29:
[----:B------:R-:W-:Y:S01]  /*3b00*/  HFMA2 R14, -RZ, RZ, 0, 9.5367431640625e-07 ;  /* 0x00000010ff0e7431 */ /* 0x000fe200000001ff */
[----:B------:R-:W-:Y:S01]  /*3b10*/  BSSY B0, `(.L_x_60) ;  /* 0x0000007000007945 */ /* 0x000fe20003800000 */
[----:B------:R-:W-:Y:S02]  /*3b20*/  IMAD.MOV.U32 R13, RZ, RZ, R20 ;  /* 0x000000ffff0d7224 */ /* 0x000fe400078e0014 */
[----:B------:R-:W-:Y:S02]  /*3b30*/  IMAD.MOV.U32 R15, RZ, RZ, 0x1f ;  /* 0x0000001fff0f7424 */ /* 0x000fe400078e00ff */
[----:B------:R-:W-:-:S07]  /*3b40*/  IMAD.MOV.U32 R12, RZ, RZ, -0x1 ;  /* 0xffffffffff0c7424 */ /* 0x000fce00078e00ff */
[----:B01----:R-:W-:Y:S05]  /*3b50*/  WARPSYNC.COLLECTIVE R12, `(.L_x_61) ;  /* 0x000000000c087348 */ /* 0x003fea0003c00000 */
[----:B------:R2:W3:Y:S02]  /*3b60*/  SHFL.DOWN P1, R11, R13, R14, R15 ;  /* 0x0800000e0d0b7389 */ /* 0x0004e4000002000f */
[----:B0123--:R-:W-:Y:S05]  /*3b70*/  ENDCOLLECTIVE ;  /* 0x000000000000791b */ /* 0x00ffea0003800000 */
.L_x_61:
[----:B------:R-:W-:Y:S05]  /*3b80*/  BSYNC B0 ;  /* 0x0000000000007941 */ /* 0x000fea0003800000 */
.L_x_60:
[----:B------:R-:W-:Y:S01]  /*3b90*/  MOV R7, R11 ;  /* 0x0000000b00077202 */ /* 0x000fe20000000f00 */
[----:B------:R-:W-:Y:S02]  /*3ba0*/  HFMA2 R15, -RZ, RZ, 0, 1.847743988037109375e-06 ;  /* 0x0000001fff0f7431 */ /* 0x000fe400000001ff */
[----:B------:R-:W-:Y:S02]  /*3bb0*/  IMAD.MOV.U32 R14, RZ, RZ, 0x8 ;  /* 0x00000008ff0e7424 */ /* 0x000fe400078e00ff */
[----:B------:R-:W-:Y:S02]  /*3bc0*/  IMAD.MOV.U32 R12, RZ, RZ, -0x1 ;  /* 0xffffffffff0c7424 */ /* 0x000fe400078e00ff */
[----:B------:R-:W-:-:S04]  /*3bd0*/  FADD R7, R7, R20 ;  /* 0x0000001407077221 */ /* 0x000fc80000000000 */
[----:B------:R-:W-:-:S07]  /*3be0*/  IMAD.MOV.U32 R13, RZ, RZ, R7 ;  /* 0x000000ffff0d7224 */ /* 0x000fce00078e0007 */
[----:B------:R-:W-:Y:S05]  /*3bf0*/  WARPSYNC.COLLECTIVE R12, `(.L_x_62) ;  /* 0x000000000c087348 */ /* 0x000fea0003c00000 */
[----:B------:R0:W1:Y:S02]  /*3c00*/  SHFL.DOWN P1, R11, R13, R14, R15 ;  /* 0x0800000e0d0b7389 */ /* 0x000064000002000f */
[----:B01----:R-:W-:Y:S05]  /*3c10*/  ENDCOLLECTIVE ;  /* 0x000000000000791b */ /* 0x003fea0003800000 */
.L_x_62:
[----:B------:R-:W-:Y:S02]  /*3c20*/  IMAD.MOV.U32 R14, RZ, RZ, 0x4 ;  /* 0x00000004ff0e7424 */ /* 0x000fe400078e00ff */
[----:B------:R-:W-:-:S04]  /*3c30*/  IMAD.MOV.U32 R2, RZ, RZ, R11 ;  /* 0x000000ffff027224 */ /* 0x000fc800078e000b */
[----:B------:R-:W-:-:S05]  /*3c40*/  FADD R2, R7, R2 ;  /* 0x0000000207027221 */ /* 0x000fca0000000000 */
[----:B------:R-:W-:-:S07]  /*3c50*/  MOV R13, R2 ;  /* 0x00000002000d7202 */ /* 0x000fce0000000f00 */
[----:B------:R-:W-:Y:S05]  /*3c60*/  WARPSYNC.COLLECTIVE R12, `(.L_x_63) ;  /* 0x000000000c087348 */ /* 0x000fea0003c00000 */
[----:B------:R0:W1:Y:S02]  /*3c70*/  SHFL.DOWN P1, R11, R13, R14, R15 ;  /* 0x0800000e0d0b7389 */ /* 0x000064000002000f */
[----:B01----:R-:W-:Y:S05]  /*3c80*/  ENDCOLLECTIVE ;  /* 0x000000000000791b */ /* 0x003fea0003800000 */
.L_x_63:
[----:B------:R-:W-:Y:S02]  /*3c90*/  IMAD.MOV.U32 R14, RZ, RZ, 0x2 ;  /* 0x00000002ff0e7424 */ /* 0x000fe400078e00ff */
[----:B------:R-:W-:-:S04]  /*3ca0*/  IMAD.MOV.U32 R9, RZ, RZ, R11 ;  /* 0x000000ffff097224 */ /* 0x000fc800078e000b */
[----:B------:R-:W-:-:S05]  /*3cb0*/  FADD R9, R2, R9 ;  /* 0x0000000902097221 */ /* 0x000fca0000000000 */
[----:B------:R-:W-:-:S07]  /*3cc0*/  MOV R13, R9 ;  /* 0x00000009000d7202 */ /* 0x000fce0000000f00 */
[----:B------:R-:W-:Y:S05]  /*3cd0*/  WARPSYNC.COLLECTIVE R12, `(.L_x_64) ;  /* 0x000000000c087348 */ /* 0x000fea0003c00000 */
[----:B------:R0:W1:Y:S02]  /*3ce0*/  SHFL.DOWN P1, R11, R13, R14, R15 ;  /* 0x0800000e0d0b7389 */ /* 0x000064000002000f */
[----:B01----:R-:W-:Y:S05]  /*3cf0*/  ENDCOLLECTIVE ;  /* 0x000000000000791b */ /* 0x003fea0003800000 */
.L_x_64:
[----:B------:R-:W-:Y:S02]  /*3d00*/  IMAD.MOV.U32 R14, RZ, RZ, 0x1 ;  /* 0x00000001ff0e7424 */ /* 0x000fe400078e00ff */
[----:B------:R-:W-:-:S04]  /*3d10*/  IMAD.MOV.U32 R6, RZ, RZ, R11 ;  /* 0x000000ffff067224 */ /* 0x000fc800078e000b */
[----:B------:R-:W-:-:S05]  /*3d20*/  FADD R6, R9, R6 ;  /* 0x0000000609067221 */ /* 0x000fca0000000000 */
[----:B------:R-:W-:-:S07]  /*3d30*/  MOV R13, R6 ;  /* 0x00000006000d7202 */ /* 0x000fce0000000f00 */
[----:B------:R-:W-:Y:S05]  /*3d40*/  WARPSYNC.COLLECTIVE R12, `(.L_x_65) ;  /* 0x000000000c087348 */ /* 0x000fea0003c00000 */
[----:B------:R0:W1:Y:S02]  /*3d50*/  SHFL.DOWN P1, R11, R13, R14, R15 ;  /* 0x0800000e0d0b7389 */ /* 0x000064000002000f */
[----:B01----:R-:W-:Y:S05]  /*3d60*/  ENDCOLLECTIVE ;  /* 0x000000000000791b */ /* 0x003fea0003800000 */
.L_x_65:
[----:B------:R-:W-:Y:S05]  /*3d70*/  BRA `(.L_x_66) ;  /* 0xffffffe400587947 */ /* 0x000fea000383ffff */
.L_x_32:
[----:B---3--:R-:W-:Y:S01]  /*3d80*/  IMAD.MOV.U32 R13, RZ, RZ, R2 ;  /* 0x000000ffff0d7224 */ /* 0x008fe200078e0002 */
[----:B------:R-:W-:Y:S01]  /*3d90*/  MOV R14, 0x10 ;  /* 0x00000010000e7802 */ /* 0x000fe20000000f00 */
[----:B------:R-:W-:Y:S02]  /*3da0*/  IMAD.MOV.U32 R15, RZ, RZ, 0x1f ;  /* 0x0000001fff0f7424 */ /* 0x000fe400078e00ff */
[----:B------:R-:W-:-:S07]  /*3db0*/  IMAD.MOV.U32 R12, RZ, RZ, -0x1 ;  /* 0xffffffffff0c7424 */ /* 0x000fce00078e00ff */
[----:B012---:R-:W-:Y:S05]  /*3dc0*/  WARPSYNC.COLLECTIVE R12, `(.L_x_67) ;  /* 0x000000000c087348 */ /* 0x007fea0003c00000 */
[----:B------:R3:W4:Y:S02]  /*3dd0*/  SHFL.DOWN P1, R11, R13, R14, R15 ;  /* 0x0800000e0d0b7389 */ /* 0x000724000002000f */
[----:B01234-:R-:W-:Y:S05]  /*3de0*/  ENDCOLLECTIVE ;  /* 0x000000000000791b */ /* 0x01ffea0003800000 */
.L_x_67:
[----:B------:R-:W-:Y:S01]  /*3df0*/  IMAD.MOV.U32 R14, RZ, RZ, 0x8 ;  /* 0x00000008ff0e7424 */ /* 0x000fe200078e00ff */
[----:B------:R-:W-:-:S05]  /*3e00*/  MOV R7, R11 ;  /* 0x0000000b00077202 */ /* 0x000fca0000000f00 */
[----:B------:R-:W-:-:S04]  /*3e10*/  FADD R7, R7, R2 ;  /* 0x0000000207077221 */ /* 0x000fc80000000000 */
[----:B------:R-:W-:-:S07]  /*3e20*/  IMAD.MOV.U32 R13, RZ, RZ, R7 ;  /* 0x000000ffff0d7224 */ /* 0x000fce00078e0007 */
[----:B------:R-:W-:Y:S05]  /*3e30*/  WARPSYNC.COLLECTIVE R12, `(.L_x_68) ;  /* 0x000000000c087348 */ /* 0x000fea0003c00000 */
[----:B------:R0:W1:Y:S02]  /*3e40*/  SHFL.DOWN P1, R11, R13, R14, R15 ;  /* 0x0800000e0d0b7389 */ /* 0x000064000002000f */
[----:B01----:R-:W-:Y:S05]  /*3e50*/  ENDCOLLECTIVE ;  /* 0x000000000000791b */ /* 0x003fea0003800000 */
.L_x_68:
[----:B------:R-:W-:Y:S01]  /*3e60*/  IMAD.MOV.U32 R14, RZ, RZ, 0x4 ;  /* 0x00000004ff0e7424 */ /* 0x000fe200078e00ff */
[----:B------:R-:W-:-:S05]  /*3e70*/  MOV R6, R11 ;  /* 0x0000000b00067202 */ /* 0x000fca0000000f00 */
[----:B------:R-:W-:-:S04]  /*3e80*/  FADD R6, R7, R6 ;  /* 0x0000000607067221 */ /* 0x000fc80000000000 */
[----:B------:R-:W-:-:S07]  /*3e90*/  IMAD.MOV.U32 R13, RZ, RZ, R6 ;  /* 0x000000ffff0d7224 */ /* 0x000fce00078e0006 */
[----:B------:R-:W-:Y:S05]  /*3ea0*/  WARPSYNC.COLLECTIVE R12, `(.L_x_69) ;  /* 0x000000000c087348 */ /* 0x000fea0003c00000 */
[----:B------:R0:W1:Y:S02]  /*3eb0*/  SHFL.DOWN P1, R11, R13, R14, R15 ;  /* 0x0800000e0d0b7389 */ /* 0x000064000002000f */
[----:B01----:R-:W-:Y:S05]  /*3ec0*/  ENDCOLLECTIVE ;  /* 0x000000000000791b */ /* 0x003fea0003800000 */
.L_x_69:
[----:B------:R-:W-:Y:S01]  /*3ed0*/  IMAD.MOV.U32 R14, RZ, RZ, 0x2 ;  /* 0x00000002ff0e7424 */ /* 0x000fe200078e00ff */
[----:B------:R-:W-:-:S05]  /*3ee0*/  MOV R9, R11 ;  /* 0x0000000b00097202 */ /* 0x000fca0000000f00 */
[----:B------:R-:W-:-:S04]  /*3ef0*/  FADD R9, R6, R9 ;  /* 0x0000000906097221 */ /* 0x000fc80000000000 */
[----:B------:R-:W-:-:S07]  /*3f00*/  IMAD.MOV.U32 R13, RZ, RZ, R9 ;  /* 0x000000ffff0d7224 */ /* 0x000fce00078e0009 */
[----:B------:R-:W-:Y:S05]  /*3f10*/  WARPSYNC.COLLECTIVE R12, `(.L_x_70) ;  /* 0x000000000c087348 */ /* 0x000fea0003c00000 */
[----:B------:R0:W1:Y:S02]  /*3f20*/  SHFL.DOWN P1, R11, R13, R14, R15 ;  /* 0x0800000e0d0b7389 */ /* 0x000064000002000f */
[----:B01----:R-:W-:Y:S05]  /*3f30*/  ENDCOLLECTIVE ;  /* 0x000000000000791b */ /* 0x003fea0003800000 */
.L_x_70:
[----:B------:R-:W-:Y:S01]  /*3f40*/  IMAD.MOV.U32 R14, RZ, RZ, 0x1 ;  /* 0x00000001ff0e7424 */ /* 0x000fe200078e00ff */
[----:B------:R-:W-:-:S05]  /*3f50*/  MOV R8, R11 ;  /* 0x0000000b00087202 */ /* 0x000fca0000000f00 */
[----:B------:R-:W-:-:S04]  /*3f60*/  FADD R8, R9, R8 ;  /* 0x0000000809087221 */ /* 0x000fc80000000000 */
[----:B------:R-:W-:-:S07]  /*3f70*/  IMAD.MOV.U32 R13, RZ, RZ, R8 ;  /* 0x000000ffff0d7224 */ /* 0x000fce00078e0008 */
[----:B------:R-:W-:Y:S05]  /*3f80*/  WARPSYNC.COLLECTIVE R12, `(.L_x_71) ;  /* 0x000000000c087348 */ /* 0x000fea0003c00000 */
[----:B------:R0:W1:Y:S02]  /*3f90*/  SHFL.DOWN P1, R11, R13, R14, R15 ;  /* 0x0800000e0d0b7389 */ /* 0x000064000002000f */
[----:B01----:R-:W-:Y:S05]  /*3fa0*/  ENDCOLLECTIVE ;  /* 0x000000000000791b */ /* 0x003fea0003800000 */
.L_x_71:
[----:B------:R-:W-:Y:S01]  /*3fb0*/  MOV R25, R11 ;  /* 0x0000000b00197202 */ /* 0x000fe20000000f00 */
[----:B------:R-:W-:Y:S06]  /*3fc0*/  BRA `(.L_x_72) ;  /* 0xffffffe400507947 */ /* 0x000fec000383ffff */
.L_x_33:
[----:B------:R-:W-:Y:S01]  /*3fd0*/  BSSY B0, `(.L_x_73) ;  /* 0x0000007000007945 */ /* 0x000fe20003800000 */
[----:B------:R-:W-:Y:S01]  /*3fe0*/  IMAD.MOV.U32 R2, RZ, RZ, RZ ;  /* 0x000000ffff027224 */ /* 0x000fe200078e00ff */
[----:B------:R-:W-:Y:S01]  /*3ff0*/  MOV R12, 0xffffffff ;  /* 0xffffffff000c7802 */ /* 0x000fe20000000f00 */
[----:B------:R-:W-:-:S07]  /*4000*/  IMAD.MOV.U32 R7, RZ, RZ, 0x1f ;  /* 0x0000001fff077424 */ /* 0x000fce00078e00ff */
[----:B012---:R-:W-:Y:S05]  /*4010*/  WARPSYNC.COLLECTIVE R12, `(.L_x_74) ;  /* 0x000000000c087348 */ /* 0x007fea0003c00000 */
[----:B------:R3:W4:Y:S02]  /*4020*/  SHFL.IDX P1, R25, R25, R2, R7 ;  /* 0x0000000219197389 */ /* 0x0007240000020007 */
[----:B01234-:R-:W-:Y:S05]  /*4030*/  ENDCOLLECTIVE ;  /* 0x000000000000791b */ /* 0x01ffea0003800000 */
.L_x_74:
[----:B------:R-:W-:Y:S05]  /*4040*/  BSYNC B0 ;  /* 0x0000000000007941 */ /* 0x000fea0003800000 */
.L_x_73:
[----:B------:R-:W-:Y:S05]  /*4050*/  BRA `(.L_x_75) ;  /* 0xffffffe400407947 */ /* 0x000fea000383ffff */
        .weak           $__internal_0_$__cuda_sm20_rcp_rn_f32_slowpath
        .type           $__internal_0_$__cuda_sm20_rcp_rn_f32_slowpath,@function
        .size           $__internal_0_$__cuda_sm20_rcp_rn_f32_slowpath,($__internal_1_$__cuda_sm3x_div_rn_noftz_f32_slowpath - $__internal_0_$__cuda_sm20_rcp_rn_f32_slowpath)
$__internal_0_$__cuda_sm20_rcp_rn_f32_slowpath:
[----:B------:R-:W-:-:S05]  /*4060*/  IMAD.SHL.U32 R3, R2, 0x2, RZ ;  /* 0x0000000202037824 */ /* 0x000fca00078e00ff */
[----:B------:R-:W-:-:S04]  /*4070*/  SHF.R.U32.HI R3, RZ, 0x18, R3 ;  /* 0x00000018ff037819 */ /* 0x000fc80000011603 */
[----:B------:R-:W-:-:S13]  /*4080*/  ISETP.NE.U32.AND P0, PT, R3, RZ, PT ;  /* 0x000000ff0300720c */ /* 0x000fda0003f05070 */
[----:B------:R-:W-:Y:S05]  /*4090*/  @P0 BRA `(.L_x_76) ;  /* 0x00000000002c0947 */ /* 0x000fea0003800000 */
[----:B------:R-:W-:-:S05]  /*40a0*/  IMAD.SHL.U32 R3, R2, 0x2, RZ ;  /* 0x0000000202037824 */ /* 0x000fca00078e00ff */
[----:B------:R-:W-:-:S13]  /*40b0*/  ISETP.NE.AND P0, PT, R3, RZ, PT ;  /* 0x000000ff0300720c */ /* 0x000fda0003f05270 */
[----:B------:R2:W3:Y:S01]  /*40c0*/  @!P0 MUFU.RCP R3, R2 ;  /* 0x0000000200038308 */ /* 0x0004e20000001000 */
[----:B------:R-:W-:Y:S05]  /*40d0*/  @!P0 BRA `(.L_x_77) ;  /* 0x0000000000a48947 */ /* 0x000fea0003800000 */
[----:B------:R-:W-:-:S04]  /*40e0*/  FFMA R5, R2, 1.84467440737095516160e+19, RZ ;  /* 0x5f80000002057823 */ /* 0x000fc800000000ff */
[----:B--2---:R-:W3:Y:S02]  /*40f0*/  MUFU.RCP R2, R5 ;  /* 0x0000000500027308 */ /* 0x004ee40000001000 */
[----:B---3--:R-:W-:-:S04]  /*4100*/  FFMA R3, R5, R2, -1 ;  /* 0xbf80000005037423 */ /* 0x008fc80000000002 */
[----:B------:R-:W-:-:S04]  /*4110*/  FADD.FTZ R3, -R3, -RZ ;  /* 0x800000ff03037221 */ /* 0x000fc80000010100 */
[----:B------:R-:W-:-:S04]  /*4120*/  FFMA R2, R2, R3, R2 ;  /* 0x0000000302027223 */ /* 0x000fc80000000002 */
[----:B------:R-:W-:Y:S01]  /*4130*/  FFMA R3, R2, 1.84467440737095516160e+19, RZ ;  /* 0x5f80000002037823 */ /* 0x000fe200000000ff */
[----:B------:R-:W-:Y:S06]  /*4140*/  BRA `(.L_x_77) ;  /* 0x0000000000887947 */ /* 0x000fec0003800000 */
.L_x_76:
[----:B------:R-:W-:-:S04]  /*4150*/  IADD3 R5, PT, PT, R3, -0xfd, RZ ;  /* 0xffffff0303057810 */ /* 0x000fc80007ffe0ff */
[----:B------:R-:W-:-:S13]  /*4160*/  ISETP.GT.U32.AND P0, PT, R5, 0x1, PT ;  /* 0x000000010500780c */ /* 0x000fda0003f04070 */
[----:B------:R-:W-:Y:S05]  /*4170*/  @P0 BRA `(.L_x_78) ;  /* 0x0000000000780947 */ /* 0x000fea0003800000 */
[----:B------:R-:W-:Y:S01]  /*4180*/  LOP3.LUT R6, R2, 0x7fffff, RZ, 0xc0, !PT ;  /* 0x007fffff02067812 */ /* 0x000fe200078ec0ff */
[----:B------:R-:W-:Y:S02]  /*4190*/  IMAD.MOV.U32 R14, RZ, RZ, 0x3 ;  /* 0x00000003ff0e7424 */ /* 0x000fe400078e00ff */
[----:B------:R-:W-:Y:S01]  /*41a0*/  VIADD R3, R3, 0xffffff04 ;  /* 0xffffff0403037836 */ /* 0x000fe20000000000 */
[----:B------:R-:W-:Y:S02]  /*41b0*/  LOP3.LUT R6, R6, 0x3f800000, RZ, 0xfc, !PT ;  /* 0x3f80000006067812 */ /* 0x000fe400078efcff */
[----:B------:R-:W-:Y:S02]  /*41c0*/  SHF.L.U32 R15, R14, R5, RZ ;  /* 0x000000050e0f7219 */ /* 0x000fe400000006ff */
[----:B------:R-:W0:Y:S02]  /*41d0*/  MUFU.RCP R7, R6 ;  /* 0x0000000600077308 */ /* 0x000e240000001000 */
[----:B0-----:R-:W-:-:S04]  /*41e0*/  FFMA R8, R6, R7, -1 ;  /* 0xbf80000006087423 */ /* 0x001fc80000000007 */
[----:B------:R-:W-:-:S04]  /*41f0*/  FADD.FTZ R8, -R8, -RZ ;  /* 0x800000ff08087221 */ /* 0x000fc80000010100 */
[CCC-:B------:R-:W-:Y:S01]  /*4200*/  FFMA.RM R9, R7.reuse, R8.reuse, R7.reuse ;  /* 0x0000000807097223 */ /* 0x1c0fe20000004007 */
[----:B------:R-:W-:-:S04]  /*4210*/  FFMA.RP R8, R7, R8, R7 ;  /* 0x0000000807087223 */ /* 0x000fc80000008007 */
[C---:B------:R-:W-:Y:S02]  /*4220*/  LOP3.LUT R7, R9.reuse, 0x7fffff, RZ, 0xc0, !PT ;  /* 0x007fffff09077812 */ /* 0x040fe400078ec0ff */
[----:B------:R-:W-:Y:S02]  /*4230*/  FSETP.NEU.FTZ.AND P0, PT, R9, R8, PT ;  /* 0x000000080900720b */ /* 0x000fe40003f1d000 */
[----:B------:R-:W-:Y:S02]  /*4240*/  LOP3.LUT R8, R7, 0x800000, RZ, 0xfc, !PT ;  /* 0x0080000007087812 */ /* 0x000fe400078efcff */
[----:B------:R-:W-:Y:S02]  /*4250*/  SEL R7, RZ, 0xffffffff, !P0 ;  /* 0xffffffffff077807 */ /* 0x000fe40004000000 */
[----:B------:R-:W-:Y:S02]  /*4260*/  LOP3.LUT R6, R15, R8, RZ, 0xc0, !PT ;  /* 0x000000080f067212 */ /* 0x000fe400078ec0ff */
[----:B------:R-:W-:Y:S01]  /*4270*/  SHF.R.U32.HI R3, RZ, R3, R8 ;  /* 0x00000003ff037219 */ /* 0x000fe20000011608 */
[----:B------:R-:W-:Y:S01]  /*4280*/  IMAD.MOV R7, RZ, RZ, -R7 ;  /* 0x000000ffff077224 */ /* 0x000fe200078e0a07 */
[----:B------:R-:W-:-:S04]  /*4290*/  SHF.R.U32.HI R6, RZ, R5, R6 ;  /* 0x00000005ff067219 */ /* 0x000fc80000011606 */
[----:B------:R-:W-:Y:S02]  /*42a0*/  LOP3.LUT P1, RZ, R7, R5, R8, 0xf8, !PT ;  /* 0x0000000507ff7212 */ /* 0x000fe4000782f808 */
[C---:B------:R-:W-:Y:S02]  /*42b0*/  LOP3.LUT P0, RZ, R6.reuse, 0x1, RZ, 0xc0, !PT ;  /* 0x0000000106ff7812 */ /* 0x040fe4000780c0ff */
[----:B------:R-:W-:-:S04]  /*42c0*/  LOP3.LUT P2, RZ, R6, 0x2, RZ, 0xc0, !PT ;  /* 0x0000000206ff7812 */ /* 0x000fc8000784c0ff */
[----:B------:R-:W-:Y:S02]  /*42d0*/  PLOP3.LUT P0, PT, P0, P1, P2, 0xe0, 0x0 ;  /* 0x000000000000781c */ /* 0x000fe40000703c20 */
[----:B------:R-:W-:Y:S02]  /*42e0*/  LOP3.LUT P1, RZ, R2, 0x7fffff, RZ, 0xc0, !PT ;  /* 0x007fffff02ff7812 */ /* 0x000fe4000782c0ff */
[----:B------:R-:W-:-:S04]  /*42f0*/  SEL R5, RZ, 0x1, !P0 ;  /* 0x00000001ff057807 */ /* 0x000fc80004000000 */
[----:B------:R-:W-:-:S04]  /*4300*/  IADD3 R5, PT, PT, -R5, RZ, RZ ;  /* 0x000000ff05057210 */ /* 0x000fc80007ffe1ff */
[----:B------:R-:W-:-:S13]  /*4310*/  ISETP.GE.AND P0, PT, R5, RZ, PT ;  /* 0x000000ff0500720c */ /* 0x000fda0003f06270 */
[----:B------:R-:W-:-:S05]  /*4320*/  @!P0 VIADD R3, R3, 0x1 ;  /* 0x0000000103038836 */ /* 0x000fca0000000000 */
[----:B------:R-:W-:-:S04]  /*4330*/  @!P1 SHF.L.U32 R3, R3, 0x1, RZ ;  /* 0x0000000103039819 */ /* 0x000fc800000006ff */
[----:B------:R-:W-:Y:S01]  /*4340*/  LOP3.LUT R3, R3, 0x80000000, R2, 0xf8, !PT ;  /* 0x8000000003037812 */ /* 0x000fe200078ef802 */
[----:B------:R-:W-:Y:S06]  /*4350*/  BRA `(.L_x_77) ;  /* 0x0000000000047947 */ /* 0x000fec0003800000 */
.L_x_78:
[----:B------:R0:W1:Y:S02]  /*4360*/  MUFU.RCP R3, R2 ;  /* 0x0000000200037308 */ /* 0x0000640000001000 */
.L_x_77:
[----:B------:R-:W-:-:S04]  /*4370*/  IMAD.MOV.U32 R5, RZ, RZ, 0x0 ;  /* 0x00000000ff057424 */ /* 0x000fc800078e00ff */
[----:B0123--:R-:W-:Y:S05]  /*4380*/  RET.REL.NODEC R4 `(_Z25ie_attn_causal_f32_kernelPKfS0_S0_mmmfPf) ;  /* 0xffffffbc041c7950 */ /* 0x00ffea0003c3ffff */
        .weak           $__internal_1_$__cuda_sm3x_div_rn_noftz_f32_slowpath
        .type           $__internal_1_$__cuda_sm3x_div_rn_noftz_f32_slowpath,@function
        .size           $__internal_1_$__cuda_sm3x_div_rn_noftz_f32_slowpath,(.L_x_92 - $__internal_1_$__cuda_sm3x_div_rn_noftz_f32_slowpath)
$__internal_1_$__cuda_sm3x_div_rn_noftz_f32_slowpath:
[--C-:B------:R-:W-:Y:S01]  /*4390*/  SHF.R.U32.HI R3, RZ, 0x17, R25.reuse ;  /* 0x00000017ff037819 */ /* 0x100fe20000011619 */
[----:B------:R-:W-:Y:S01]  /*43a0*/  BSSY.RECONVERGENT B2, `(.L_x_79) ;  /* 0x0000064000027945 */ /* 0x000fe20003800200 */
[--C-:B------:R-:W-:Y:S01]  /*43b0*/  SHF.R.U32.HI R7, RZ, 0x17, R2.reuse ;  /* 0x00000017ff077819 */ /* 0x100fe20000011602 */
[----:B------:R-:W-:Y:S01]  /*43c0*/  IMAD.MOV.U32 R15, RZ, RZ, R2 ;  /* 0x000000ffff0f7224 */ /* 0x000fe200078e0002 */
[----:B------:R-:W-:Y:S01]  /*43d0*/  LOP3.LUT R3, R3, 0xff, RZ, 0xc0, !PT ;  /* 0x000000ff03037812 */ /* 0x000fe200078ec0ff */
[----:B------:R-:W-:Y:S01]  /*43e0*/  IMAD.MOV.U32 R18, RZ, RZ, R25 ;  /* 0x000000ffff127224 */ /* 0x000fe200078e0019 */
[----:B------:R-:W-:-:S03]  /*43f0*/  LOP3.LUT R22, R7, 0xff, RZ, 0xc0, !PT ;  /* 0x000000ff07167812 */ /* 0x000fc600078ec0ff */
[----:B------:R-:W-:Y:S01]  /*4400*/  VIADD R20, R3, 0xffffffff ;  /* 0xffffffff03147836 */ /* 0x000fe20000000000 */
[----:B------:R-:W-:-:S04]  /*4410*/  IADD3 R19, PT, PT, R22, -0x1, RZ ;  /* 0xffffffff16137810 */ /* 0x000fc80007ffe0ff */
[----:B------:R-:W-:-:S04]  /*4420*/  ISETP.GT.U32.AND P0, PT, R20, 0xfd, PT ;  /* 0x000000fd1400780c */ /* 0x000fc80003f04070 */
[----:B------:R-:W-:-:S13]  /*4430*/  ISETP.GT.U32.OR P0, PT, R19, 0xfd, P0 ;  /* 0x000000fd1300780c */ /* 0x000fda0000704470 */
[----:B------:R-:W-:Y:S01]  /*4440*/  @!P0 MOV R7, RZ ;  /* 0x000000ff00078202 */ /* 0x000fe20000000f00 */
[----:B------:R-:W-:Y:S06]  /*4450*/  @!P0 BRA `(.L_x_80) ;  /* 0x00000000005c8947 */ /* 0x000fec0003800000 */
[----:B------:R-:W-:Y:S02]  /*4460*/  FSETP.GTU.FTZ.AND P1, PT, |R25|, +INF , PT ;  /* 0x7f8000001900780b */ /* 0x000fe40003f3c200 */
[----:B------:R-:W-:-:S04]  /*4470*/  FSETP.GTU.FTZ.AND P0, PT, |R2|, +INF , PT ;  /* 0x7f8000000200780b */ /* 0x000fc80003f1c200 */
[----:B------:R-:W-:-:S13]  /*4480*/  PLOP3.LUT P0, PT, P0, P1, PT, 0xf8, 0x8f ;  /* 0x00000000008f781c */ /* 0x000fda0000703f70 */
[----:B------:R-:W-:Y:S05]  /*4490*/  @P0 BRA `(.L_x_81) ;  /* 0x00000004004c0947 */ /* 0x000fea0003800000 */
[----:B------:R-:W-:-:S13]  /*44a0*/  LOP3.LUT P0, RZ, R18, 0x7fffffff, R15, 0xc8, !PT ;  /* 0x7fffffff12ff7812 */ /* 0x000fda000780c80f */
[----:B------:R-:W-:Y:S05]  /*44b0*/  @!P0 BRA `(.L_x_82) ;  /* 0x00000004003c8947 */ /* 0x000fea0003800000 */
[C---:B------:R-:W-:Y:S02]  /*44c0*/  FSETP.NEU.FTZ.AND P1, PT, |R2|.reuse, +INF , PT ;  /* 0x7f8000000200780b */ /* 0x040fe40003f3d200 */
[----:B------:R-:W-:Y:S02]  /*44d0*/  FSETP.NEU.FTZ.AND P2, PT, |R25|, +INF , PT ;  /* 0x7f8000001900780b */ /* 0x000fe40003f5d200 */
[----:B------:R-:W-:-:S11]  /*44e0*/  FSETP.NEU.FTZ.AND P0, PT, |R2|, +INF , PT ;  /* 0x7f8000000200780b */ /* 0x000fd60003f1d200 */
[----:B------:R-:W-:Y:S05]  /*44f0*/  @!P2 BRA !P1, `(.L_x_82) ;  /* 0x00000004002ca947 */ /* 0x000fea0004800000 */
[----:B------:R-:W-:-:S04]  /*4500*/  LOP3.LUT P1, RZ, R15, 0x7fffffff, RZ, 0xc0, !PT ;  /* 0x7fffffff0fff7812 */ /* 0x000fc8000782c0ff */
[----:B------:R-:W-:-:S13]  /*4510*/  PLOP3.LUT P1, PT, P2, P1, PT, 0x2f, 0xf2 ;  /* 0x0000000000f2781c */ /* 0x000fda0001722577 */
[----:B------:R-:W-:Y:S05]  /*4520*/  @P1 BRA `(.L_x_83) ;  /* 0x0000000400181947 */ /* 0x000fea0003800000 */
[----:B------:R-:W-:-:S04]  /*4530*/  LOP3.LUT P1, RZ, R18, 0x7fffffff, RZ, 0xc0, !PT ;  /* 0x7fffffff12ff7812 */ /* 0x000fc8000782c0ff */
[----:B------:R-:W-:-:S13]  /*4540*/  PLOP3.LUT P0, PT, P0, P1, PT, 0x2f, 0xf2 ;  /* 0x0000000000f2781c */ /* 0x000fda0000702577 */
[----:B------:R-:W-:Y:S05]  /*4550*/  @P0 BRA `(.L_x_84) ;  /* 0x0000000400000947 */ /* 0x000fea0003800000 */
[----:B------:R-:W-:Y:S02]  /*4560*/  ISETP.GE.AND P0, PT, R19, RZ, PT ;  /* 0x000000ff1300720c */ /* 0x000fe40003f06270 */
[----:B------:R-:W-:-:S11]  /*4570*/  ISETP.GE.AND P1, PT, R20, RZ, PT ;  /* 0x000000ff1400720c */ /* 0x000fd60003f26270 */
[----:B------:R-:W-:Y:S02]  /*4580*/  @P0 IMAD.MOV.U32 R7, RZ, RZ, RZ ;  /* 0x000000ffff070224 */ /* 0x000fe400078e00ff */
[----:B------:R-:W-:Y:S01]  /*4590*/  @!P0 FFMA R15, R2, 1.84467440737095516160e+19, RZ ;  /* 0x5f800000020f8823 */ /* 0x000fe200000000ff */
[----:B------:R-:W-:Y:S02]  /*45a0*/  @!P0 IMAD.MOV.U32 R7, RZ, RZ, -0x40 ;  /* 0xffffffc0ff078424 */ /* 0x000fe400078e00ff */
[----:B------:R-:W-:-:S03]  /*45b0*/  @!P1 FFMA R18, R25, 1.84467440737095516160e+19, RZ ;  /* 0x5f80000019129823 */ /* 0x000fc600000000ff */
[----:B------:R-:W-:-:S07]  /*45c0*/  @!P1 IADD3 R7, PT, PT, R7, 0x40, RZ ;  /* 0x0000004007079810 */ /* 0x000fce0007ffe0ff */
.L_x_80:
[----:B------:R-:W-:Y:S01]  /*45d0*/  LEA R19, R3, 0xc0800000, 0x17 ;  /* 0xc080000003137811 */ /* 0x000fe200078eb8ff */
[----:B------:R-:W-:Y:S04]  /*45e0*/  BSSY.RECONVERGENT B3, `(.L_x_85) ;  /* 0x0000036000037945 */ /* 0x000fe80003800200 */
[----:B------:R-:W-:Y:S02]  /*45f0*/  IMAD.IADD R19, R18, 0x1, -R19 ;  /* 0x0000000112137824 */ /* 0x000fe400078e0a13 */
[----:B------:R-:W-:Y:S02]  /*4600*/  VIADD R18, R22, 0xffffff81 ;  /* 0xffffff8116127836 */ /* 0x000fe40000000000 */
[----:B------:R-:W0:Y:S01]  /*4610*/  MUFU.RCP R20, R19 ;  /* 0x0000001300147308 */ /* 0x000e220000001000 */
[----:B------:R-:W-:Y:S01]  /*4620*/  FADD.FTZ R21, -R19, -RZ ;  /* 0x800000ff13157221 */ /* 0x000fe20000010100 */
[C---:B------:R-:W-:Y:S01]  /*4630*/  IMAD R2, R18.reuse, -0x800000, R15 ;  /* 0xff80000012027824 */ /* 0x040fe200078e020f */
[----:B------:R-:W-:-:S04]  /*4640*/  IADD3 R18, PT, PT, R18, 0x7f, -R3 ;  /* 0x0000007f12127810 */ /* 0x000fc80007ffe803 */
[----:B------:R-:W-:Y:S01]  /*4650*/  IADD3 R18, PT, PT, R18, R7, RZ ;  /* 0x0000000712127210 */ /* 0x000fe20007ffe0ff */
[----:B0-----:R-:W-:-:S04]  /*4660*/  FFMA R23, R20, R21, 1 ;  /* 0x3f80000014177423 */ /* 0x001fc80000000015 */
[----:B------:R-:W-:-:S04]  /*4670*/  FFMA R15, R20, R23, R20 ;  /* 0x00000017140f7223 */ /* 0x000fc80000000014 */
[----:B------:R-:W-:-:S04]  /*4680*/  FFMA R20, R2, R15, RZ ;  /* 0x0000000f02147223 */ /* 0x000fc800000000ff */
[----:B------:R-:W-:-:S04]  /*4690*/  FFMA R22, R21, R20, R2 ;  /* 0x0000001415167223 */ /* 0x000fc80000000002 */
[----:B------:R-:W-:-:S04]  /*46a0*/  FFMA R22, R15, R22, R20 ;  /* 0x000000160f167223 */ /* 0x000fc80000000014 */
[----:B------:R-:W-:-:S04]  /*46b0*/  FFMA R21, R21, R22, R2 ;  /* 0x0000001615157223 */ /* 0x000fc80000000002 */
[----:B------:R-:W-:-:S05]  /*46c0*/  FFMA R2, R15, R21, R22 ;  /* 0x000000150f027223 */ /* 0x000fca0000000016 */
[----:B------:R-:W-:-:S04]  /*46d0*/  SHF.R.U32.HI R3, RZ, 0x17, R2 ;  /* 0x00000017ff037819 */ /* 0x000fc80000011602 */
[----:B------:R-:W-:-:S05]  /*46e0*/  LOP3.LUT R3, R3, 0xff, RZ, 0xc0, !PT ;  /* 0x000000ff03037812 */ /* 0x000fca00078ec0ff */
[----:B------:R-:W-:-:S04]  /*46f0*/  IMAD.IADD R19, R3, 0x1, R18 ;  /* 0x0000000103137824 */ /* 0x000fc800078e0212 */
[----:B------:R-:W-:-:S05]  /*4700*/  VIADD R3, R19, 0xffffffff ;  /* 0xffffffff13037836 */ /* 0x000fca0000000000 */
[----:B------:R-:W-:-:S13]  /*4710*/  ISETP.GE.U32.AND P0, PT, R3, 0xfe, PT ;  /* 0x000000fe0300780c */ /* 0x000fda0003f06070 */
[----:B------:R-:W-:Y:S05]  /*4720*/  @!P0 BRA `(.L_x_86) ;  /* 0x0000000000808947 */ /* 0x000fea0003800000 */
[----:B------:R-:W-:-:S13]  /*4730*/  ISETP.GT.AND P0, PT, R19, 0xfe, PT ;  /* 0x000000fe1300780c */ /* 0x000fda0003f04270 */
[----:B------:R-:W-:Y:S05]  /*4740*/  @P0 BRA `(.L_x_87) ;  /* 0x00000000006c0947 */ /* 0x000fea0003800000 */
[----:B------:R-:W-:-:S13]  /*4750*/  ISETP.GE.AND P0, PT, R19, 0x1, PT ;  /* 0x000000011300780c */ /* 0x000fda0003f06270 */
[----:B------:R-:W-:Y:S05]  /*4760*/  @P0 BRA `(.L_x_88) ;  /* 0x0000000000740947 */ /* 0x000fea0003800000 */
[----:B------:R-:W-:Y:S02]  /*4770*/  ISETP.GE.AND P0, PT, R19, -0x18, PT ;  /* 0xffffffe81300780c */ /* 0x000fe40003f06270 */
[----:B------:R-:W-:-:S11]  /*4780*/  LOP3.LUT R2, R2, 0x80000000, RZ, 0xc0, !PT ;  /* 0x8000000002027812 */ /* 0x000fd600078ec0ff */
[----:B------:R-:W-:Y:S05]  /*4790*/  @!P0 BRA `(.L_x_88) ;  /* 0x0000000000688947 */ /* 0x000fea0003800000 */
[-CC-:B------:R-:W-:Y:S01]  /*47a0*/  FFMA.RZ R3, R15, R21.reuse, R22.reuse ;  /* 0x000000150f037223 */ /* 0x180fe2000000c016 */
[----:B------:R-:W-:Y:S01]  /*47b0*/  IADD3 R20, PT, PT, R19, 0x20, RZ ;  /* 0x0000002013147810 */ /* 0x000fe20007ffe0ff */
[-CC-:B------:R-:W-:Y:S01]  /*47c0*/  FFMA.RM R18, R15, R21.reuse, R22.reuse ;  /* 0x000000150f127223 */ /* 0x180fe20000004016 */
[----:B------:R-:W-:Y:S02]  /*47d0*/  ISETP.NE.AND P2, PT, R19, RZ, PT ;  /* 0x000000ff1300720c */ /* 0x000fe40003f45270 */
[----:B------:R-:W-:Y:S01]  /*47e0*/  LOP3.LUT R7, R3, 0x7fffff, RZ, 0xc0, !PT ;  /* 0x007fffff03077812 */ /* 0x000fe200078ec0ff */
[----:B------:R-:W-:Y:S01]  /*47f0*/  FFMA.RP R3, R15, R21, R22 ;  /* 0x000000150f037223 */ /* 0x000fe20000008016 */
[----:B------:R-:W-:Y:S01]  /*4800*/  IMAD.MOV R15, RZ, RZ, -R19 ;  /* 0x000000ffff0f7224 */ /* 0x000fe200078e0a13 */
[----:B------:R-:W-:Y:S02]  /*4810*/  ISETP.NE.AND P1, PT, R19, RZ, PT ;  /* 0x000000ff1300720c */ /* 0x000fe40003f25270 */
[----:B------:R-:W-:-:S02]  /*4820*/  LOP3.LUT R7, R7, 0x800000, RZ, 0xfc, !PT ;  /* 0x0080000007077812 */ /* 0x000fc400078efcff */
[----:B------:R-:W-:Y:S02]  /*4830*/  FSETP.NEU.FTZ.AND P0, PT, R3, R18, PT ;  /* 0x000000120300720b */ /* 0x000fe40003f1d000 */
[----:B------:R-:W-:Y:S02]  /*4840*/  SHF.L.U32 R20, R7, R20, RZ ;  /* 0x0000001407147219 */ /* 0x000fe400000006ff */
[----:B------:R-:W-:Y:S02]  /*4850*/  SEL R18, R15, RZ, P2 ;  /* 0x000000ff0f127207 */ /* 0x000fe40001000000 */
[----:B------:R-:W-:Y:S02]  /*4860*/  ISETP.NE.AND P1, PT, R20, RZ, P1 ;  /* 0x000000ff1400720c */ /* 0x000fe40000f25270 */
[----:B------:R-:W-:Y:S02]  /*4870*/  SHF.R.U32.HI R18, RZ, R18, R7 ;  /* 0x00000012ff127219 */ /* 0x000fe40000011607 */
[----:B------:R-:W-:-:S02]  /*4880*/  PLOP3.LUT P0, PT, P0, P1, PT, 0xf8, 0x8f ;  /* 0x00000000008f781c */ /* 0x000fc40000703f70 */
[----:B------:R-:W-:Y:S02]  /*4890*/  SHF.R.U32.HI R20, RZ, 0x1, R18 ;  /* 0x00000001ff147819 */ /* 0x000fe40000011612 */
[----:B------:R-:W-:-:S04]  /*48a0*/  SEL R3, RZ, 0x1, !P0 ;  /* 0x00000001ff037807 */ /* 0x000fc80004000000 */
[----:B------:R-:W-:-:S04]  /*48b0*/  LOP3.LUT R3, R3, 0x1, R20, 0xf8, !PT ;  /* 0x0000000103037812 */ /* 0x000fc800078ef814 */
[----:B------:R-:W-:-:S05]  /*48c0*/  LOP3.LUT R3, R3, R18, RZ, 0xc0, !PT ;  /* 0x0000001203037212 */ /* 0x000fca00078ec0ff */
[----:B------:R-:W-:-:S05]  /*48d0*/  IMAD.IADD R3, R20, 0x1, R3 ;  /* 0x0000000114037824 */ /* 0x000fca00078e0203 */
[----:B------:R-:W-:Y:S01]  /*48e0*/  LOP3.LUT R2, R3, R2, RZ, 0xfc, !PT ;  /* 0x0000000203027212 */ /* 0x000fe200078efcff */
[----:B------:R-:W-:Y:S06]  /*48f0*/  BRA `(.L_x_88) ;  /* 0x0000000000107947 */ /* 0x000fec0003800000 */
.L_x_87:
[----:B------:R-:W-:-:S04]  /*4900*/  LOP3.LUT R2, R2, 0x80000000, RZ, 0xc0, !PT ;  /* 0x8000000002027812 */ /* 0x000fc800078ec0ff */
[----:B------:R-:W-:Y:S01]  /*4910*/  LOP3.LUT R2, R2, 0x7f800000, RZ, 0xfc, !PT ;  /* 0x7f80000002027812 */ /* 0x000fe200078efcff */
[----:B------:R-:W-:Y:S06]  /*4920*/  BRA `(.L_x_88) ;  /* 0x0000000000047947 */ /* 0x000fec0003800000 */
.L_x_86:
[----:B------:R-:W-:-:S07]  /*4930*/  LEA R2, R18, R2, 0x17 ;  /* 0x0000000212027211 */ /* 0x000fce00078eb8ff */
.L_x_88:
[----:B------:R-:W-:Y:S05]  /*4940*/  BSYNC.RECONVERGENT B3 ;  /* 0x0000000000037941 */ /* 0x000fea0003800200 */
.L_x_85:
[----:B------:R-:W-:Y:S05]  /*4950*/  BRA `(.L_x_89) ;  /* 0x0000000000207947 */ /* 0x000fea0003800000 */
.L_x_84:
[----:B------:R-:W-:-:S04]  /*4960*/  LOP3.LUT R2, R18, 0x80000000, R15, 0x48, !PT ;  /* 0x8000000012027812 */ /* 0x000fc800078e480f */
[----:B------:R-:W-:Y:S01]  /*4970*/  LOP3.LUT R2, R2, 0x7f800000, RZ, 0xfc, !PT ;  /* 0x7f80000002027812 */ /* 0x000fe200078efcff */
[----:B------:R-:W-:Y:S06]  /*4980*/  BRA `(.L_x_89) ;  /* 0x0000000000147947 */ /* 0x000fec0003800000 */
.L_x_83:
[----:B------:R-:W-:Y:S01]  /*4990*/  LOP3.LUT R2, R18, 0x80000000, R15, 0x48, !PT ;  /* 0x8000000012027812 */ /* 0x000fe200078e480f */
[----:B------:R-:W-:Y:S06]  /*49a0*/  BRA `(.L_x_89) ;  /* 0x00000000000c7947 */ /* 0x000fec0003800000 */
.L_x_82:
[----:B------:R-:W0:Y:S01]  /*49b0*/  MUFU.RSQ R2, -QNAN ;  /* 0xffc0000000027908 */ /* 0x000e220000001400 */
[----:B------:R-:W-:Y:S05]  /*49c0*/  BRA `(.L_x_89) ;  /* 0x0000000000047947 */ /* 0x000fea0003800000 */
.L_x_81:
[----:B------:R-:W-:-:S07]  /*49d0*/  FADD.FTZ R2, R2, R25 ;  /* 0x0000001902027221 */ /* 0x000fce0000010000 */
.L_x_89:
[----:B------:R-:W-:Y:S05]  /*49e0*/  BSYNC.RECONVERGENT B2 ;  /* 0x0000000000027941 */ /* 0x000fea0003800200 */
.L_x_79:
[----:B------:R-:W-:-:S04]  /*49f0*/  IMAD.MOV.U32 R15, RZ, RZ, 0x0 ;  /* 0x00000000ff0f7424 */ /* 0x000fc800078e00ff */
[----:B0-----:R-:W-:Y:S05]  /*4a00*/  RET.REL.NODEC R14 `(_Z25ie_attn_causal_f32_kernelPKfS0_S0_mmmfPf) ;  /* 0xffffffb40e7c7950 */ /* 0x001fea0003c3ffff */
.L_x_90:
[----:B------:R-:W-:-:S00]  /*4a10*/  BRA `(.L_x_90) ;  /* 0xfffffffc00fc7947 */ /* 0x000fc0000383ffff */
[----:B------:R-:W-:-:S00]  /*4a20*/  NOP ;  /* 0x0000000000007918 */ /* 0x000fc00000000000 */
        /* <DEDUP_REMOVED lines=13> */
.L_x_92:


//--------------------- .nv.shared._Z25ie_attn_causal_f32_kernelPKfS0_S0_mmmfPf --------------------------
	.section	.nv.shared._Z25ie_attn_causal_f32_kernelPKfS0_S0_mmmfPf,"aw",@nobits
	.sectionflags	@""
	.align	4
.nv.shared._Z25ie_attn_causal_f32_kernelPKfS0_S0_mmmfPf:
	.zero		1280


//--------------------- .nv.shared.reserved.0     --------------------------
	.section	.nv.shared.reserved.0,"aw",@nobits
	.weak		__nv_reservedSMEM_offset_0_alias
	.size		__nv_reservedSMEM_offset_0_alias, 0, 64
	.other		__nv_reservedSMEM_offset_0_alias,@"STO_CUDA_RESERVED_SHARED STV_DEFAULT"
__nv_reservedSMEM_offset_0_alias:
	.zero		0
	.zero		64


//--------------------- .nv.constant0._Z25ie_attn_causal_f32_kernelPKfS0_S0_mmmfPf --------------------------
	.section	.nv.constant0._Z25ie_attn_causal_f32_kernelPKfS0_S0_mmmfPf,"a",@progbits
	.sectionflags	@""
	.align	4
.nv.constant0._Z25ie_attn_causal_f32_kernelPKfS0_S0_mmmfPf:
	.zero		960


//--------------------- SYMBOLS --------------------------

	.type		.nv.reservedSmem.offset0,@object
	.size		.nv.reservedSmem.offset0,0x4
	.type		.nv.reservedSmem.cap,@object
	.size		.nv.reservedSmem.cap,0x4
